	.headerflags	@"EF_CUDA_TEXMODE_UNIFIED EF_CUDA_64BIT_ADDRESS EF_CUDA_SM86 EF_CUDA_VIRTUAL_SM(EF_CUDA_SM86)"
	.elftype	@"ET_EXEC"


//--------------------- .nv.info                  --------------------------
	.section	.nv.info,"",@"SHT_CUDA_INFO"
	.align	4


	//----- nvinfo : EIATTR_REGCOUNT
	.align		4
        /*0000*/ 	.byte	0x04, 0x2f
        /*0002*/ 	.short	(.L_1 - .L_0)
	.align		4
.L_0:
        /*0004*/ 	.word	index@(chunk_scaled_dot_kkt_fwd_kernel)
        /*0008*/ 	.word	0x00000040


	//----- nvinfo : EIATTR_MAX_STACK_SIZE
	.align		4
.L_1:
        /*000c*/ 	.byte	0x04, 0x23
        /*000e*/ 	.short	(.L_3 - .L_2)
	.align		4
.L_2:
        /*0010*/ 	.word	index@(chunk_scaled_dot_kkt_fwd_kernel)
        /*0014*/ 	.word	0x00000000


	//----- nvinfo : EIATTR_MIN_STACK_SIZE
	.align		4
.L_3:
        /*0018*/ 	.byte	0x04, 0x12
        /*001a*/ 	.short	(.L_5 - .L_4)
	.align		4
.L_4:
        /*001c*/ 	.word	index@(chunk_scaled_dot_kkt_fwd_kernel)
        /*0020*/ 	.word	0x00000000


	//----- nvinfo : EIATTR_FRAME_SIZE
	.align		4
.L_5:
        /*0024*/ 	.byte	0x04, 0x11
        /*0026*/ 	.short	(.L_7 - .L_6)
	.align		4
.L_6:
        /*0028*/ 	.word	index@(chunk_scaled_dot_kkt_fwd_kernel)
        /*002c*/ 	.word	0x00000000
.L_7:


//--------------------- .nv.info.chunk_scaled_dot_kkt_fwd_kernel --------------------------
	.section	.nv.info.chunk_scaled_dot_kkt_fwd_kernel,"",@"SHT_CUDA_INFO"
	.align	4


	//----- nvinfo : EIATTR_CUDA_API_VERSION
	.align		4
        /*0000*/ 	.byte	0x04, 0x37
        /*0002*/ 	.short	(.L_9 - .L_8)
.L_8:
        /*0004*/ 	.word	0x0000007b


	//----- nvinfo : EIATTR_SW2861232_WAR
	.align		4
.L_9:
        /*0008*/ 	.byte	0x01, 0x35
	.zero		2


	//----- nvinfo : EIATTR_PARAM_CBANK
	.align		4
        /*000c*/ 	.byte	0x04, 0x0a
        /*000e*/ 	.short	(.L_11 - .L_10)
	.align		4
.L_10:
        /*0010*/ 	.word	index@(.nv.constant0.chunk_scaled_dot_kkt_fwd_kernel)
        /*0014*/ 	.short	0x0160
        /*0016*/ 	.short	0x002c


	//----- nvinfo : EIATTR_CBANK_PARAM_SIZE
	.align		4
.L_11:
        /*0018*/ 	.byte	0x03, 0x19
        /*001a*/ 	.short	0x002c


	//----- nvinfo : EIATTR_KPARAM_INFO
	.align		4
        /*001c*/ 	.byte	0x04, 0x17
        /*001e*/ 	.short	(.L_13 - .L_12)
.L_12:
        /*0020*/ 	.word	0x00000000
        /*0024*/ 	.short	0x0005
        /*0026*/ 	.short	0x0028
        /*0028*/ 	.byte	0x00, 0xf0, 0x11, 0x00


	//----- nvinfo : EIATTR_KPARAM_INFO
	.align		4
.L_13:
        /*002c*/ 	.byte	0x04, 0x17
        /*002e*/ 	.short	(.L_15 - .L_14)
.L_14:
        /*0030*/ 	.word	0x00000000
        /*0034*/ 	.short	0x0004
        /*0036*/ 	.short	0x0020
        /*0038*/ 	.byte	0x00, 0xf0, 0x21, 0x00


	//----- nvinfo : EIATTR_KPARAM_INFO
	.align		4
.L_15:
        /*003c*/ 	.byte	0x04, 0x17
        /*003e*/ 	.short	(.L_17 - .L_16)
.L_16:
        /*0040*/ 	.word	0x00000000
        /*0044*/ 	.short	0x0003
        /*0046*/ 	.short	0x0018
        /*0048*/ 	.byte	0x00, 0xf0, 0x21, 0x00


	//----- nvinfo : EIATTR_KPARAM_INFO
	.align		4
.L_17:
        /*004c*/ 	.byte	0x04, 0x17
        /*004e*/ 	.short	(.L_19 - .L_18)
.L_18:
        /*0050*/ 	.word	0x00000000
        /*0054*/ 	.short	0x0002
        /*0056*/ 	.short	0x0010
        /*0058*/ 	.byte	0x00, 0xf0, 0x21, 0x00


	//----- nvinfo : EIATTR_KPARAM_INFO
	.align		4
.L_19:
        /*005c*/ 	.byte	0x04, 0x17
        /*005e*/ 	.short	(.L_21 - .L_20)
.L_20:
        /*0060*/ 	.word	0x00000000
        /*0064*/ 	.short	0x0001
        /*0066*/ 	.short	0x0008
        /*0068*/ 	.byte	0x00, 0xf0, 0x21, 0x00


	//----- nvinfo : EIATTR_KPARAM_INFO
	.align		4
.L_21:
        /*006c*/ 	.byte	0x04, 0x17
        /*006e*/ 	.short	(.L_23 - .L_22)
.L_22:
        /*0070*/ 	.word	0x00000000
        /*0074*/ 	.short	0x0000
        /*0076*/ 	.short	0x0000
        /*0078*/ 	.byte	0x00, 0xf0, 0x21, 0x00


	//----- nvinfo : EIATTR_MAXREG_COUNT
	.align		4
.L_23:
        /*007c*/ 	.byte	0x03, 0x1b
        /*007e*/ 	.short	0x00ff


	//----- nvinfo : EIATTR_EXIT_INSTR_OFFSETS
	.align		4
        /*0080*/ 	.byte	0x04, 0x1c
        /*0082*/ 	.short	(.L_25 - .L_24)


	//   ....[0]....
.L_24:
        /*0084*/ 	.word	0x00002290


	//   ....[1]....
        /*0088*/ 	.word	0x00002320


	//----- nvinfo : EIATTR_MAX_THREADS
	.align		4
.L_25:
        /*008c*/ 	.byte	0x04, 0x05
        /*008e*/ 	.short	(.L_27 - .L_26)
.L_26:
        /*0090*/ 	.word	0x00000080
        /*0094*/ 	.word	0x00000001
        /*0098*/ 	.word	0x00000001
.L_27:


//--------------------- .nv.rel.action            --------------------------
	.section	.nv.rel.action,"",@"SHT_CUDA_RELOCINFO"
	.align	8
	.sectionentsize	8
        /*0000*/ 	.byte	0x73, 0x00, 0x00, 0x00, 0x00, 0x00, 0x00, 0x00, 0x00, 0x00, 0x00, 0x11, 0x25, 0x00, 0x05, 0x36


//--------------------- .nv.constant0.chunk_scaled_dot_kkt_fwd_kernel --------------------------
	.section	.nv.constant0.chunk_scaled_dot_kkt_fwd_kernel,"a",@progbits
	.align	4
.nv.constant0.chunk_scaled_dot_kkt_fwd_kernel:
	.zero		396


//--------------------- .text.chunk_scaled_dot_kkt_fwd_kernel --------------------------
	.section	.text.chunk_scaled_dot_kkt_fwd_kernel,"ax",@progbits
	.sectionflags	@"SHF_BARRIERS=1"
	.sectioninfo	@"SHI_REGISTERS=64"
	.align	128
        .global         chunk_scaled_dot_kkt_fwd_kernel
        .type           chunk_scaled_dot_kkt_fwd_kernel,@function
        .size           chunk_scaled_dot_kkt_fwd_kernel,(.L_x_1 - chunk_scaled_dot_kkt_fwd_kernel)
        .other          chunk_scaled_dot_kkt_fwd_kernel,@"STO_CUDA_ENTRY STV_DEFAULT"
chunk_scaled_dot_kkt_fwd_kernel:
.text.chunk_scaled_dot_kkt_fwd_kernel:
[----:B------:R-:W-:-:S02]  /*0000*/  IMAD.MOV.U32 R1, RZ, RZ, c[0x0][0x28] ;  /* 0x00000a00ff017624 */ /* 0x000fc400078e00ff */
[----:B------:R-:W1:Y:S01]  /*0010*/  S2R R4, SR_CTAID.X ;  /* 0x0000000000047919 */ /* 0x000e620000002500 */
[----:B------:R-:W-:Y:S01]  /*0020*/  IMAD.MOV.U32 R7, RZ, RZ, 0x4 ;  /* 0x00000004ff077424 */ /* 0x000fe200078e00ff */
[----:B------:R-:W-:Y:S01]  /*0030*/  ULDC.64 UR4, c[0x0][0x118] ;  /* 0x0000460000047ab9 */ /* 0x000fe20000000a00 */
[----:B-1----:R-:W-:-:S04]  /*0040*/  IMAD.SHL.U32 R4, R4, 0x2, RZ ;  /* 0x0000000204047824 */ /* 0x002fc800078e00ff */
[----:B------:R-:W-:-:S05]  /*0050*/  IMAD.WIDE R4, R4, R7, c[0x0][0x180] ;  /* 0x0000600004047625 */ /* 0x000fca00078e0207 */
[----:B------:R-:W2:Y:S04]  /*0060*/  LDG.E R6, [R4.64] ;  /* 0x0000000404067981 */ /* 0x000ea8000c1e1900 */
[----:B------:R1:W3:Y:S04]  /*0070*/  LDG.E R49, [R4.64+0x4] ;  /* 0x0000040404317981 */ /* 0x0002e8000c1e1900 */
[----:B------:R-:W4:Y:S04]  /*0080*/  S2R R11, SR_CTAID.Y ;  /* 0x00000000000b7919 */ /* 0x000f280000002600 */
[----:B------:R-:W1:Y:S01]  /*0090*/  S2R R2, SR_TID.X ;  /* 0x0000000000027919 */ /* 0x000e620000002100 */
[----:B--2---:R-:W-:-:S05]  /*00a0*/  IMAD.WIDE R6, R6, R7, c[0x0][0x178] ;  /* 0x00005e0006067625 */ /* 0x004fca00078e0207 */
[----:B------:R3:W2:Y:S04]  /*00b0*/  LDG.E R50, [R6.64] ;  /* 0x0000000406327981 */ /* 0x0006a8000c1e1900 */
[----:B------:R3:W2:Y:S01]  /*00c0*/  LDG.E R3, [R6.64+0x4] ;  /* 0x0000040406037981 */ /* 0x0006a2000c1e1900 */
[----:B----4-:R-:W-:-:S04]  /*00d0*/  SHF.R.S32.HI R0, RZ, 0x1f, R11 ;  /* 0x0000001fff007819 */ /* 0x010fc8000001140b */
[----:B------:R-:W-:Y:S02]  /*00e0*/  LEA.HI R0, R0, R11, RZ, 0x4 ;  /* 0x0000000b00007211 */ /* 0x000fe400078f20ff */
[--C-:B-1----:R-:W-:Y:S02]  /*00f0*/  SHF.R.U32.HI R12, RZ, 0x2, R2.reuse ;  /* 0x00000002ff0c7819 */ /* 0x102fe40000011602 */
[----:B------:R-:W-:Y:S01]  /*0100*/  LOP3.LUT R0, R0, 0xfffffff0, RZ, 0xc0, !PT ;  /* 0xfffffff000007812 */ /* 0x000fe200078ec0ff */
[----:B------:R-:W-:Y:S01]  /*0110*/  IMAD.MOV.U32 R20, RZ, RZ, 0x2 ;  /* 0x00000002ff147424 */ /* 0x000fe200078e00ff */
[----:B------:R-:W-:-:S03]  /*0120*/  SHF.R.U32.HI R48, RZ, 0x2, R2 ;  /* 0x00000002ff307819 */ /* 0x000fc60000011602 */
[----:B------:R-:W-:Y:S01]  /*0130*/  IMAD.IADD R5, R11, 0x1, -R0 ;  /* 0x000000010b057824 */ /* 0x000fe200078e0a00 */
[----:B------:R-:W-:Y:S01]  /*0140*/  SGXT.U32 R0, R12, 0x3 ;  /* 0x000000030c00781a */ /* 0x000fe20000000000 */
[----:B---3--:R-:W-:-:S03]  /*0150*/  IMAD.SHL.U32 R49, R49, 0x40, RZ ;  /* 0x0000004031317824 */ /* 0x008fc600078e00ff */
[----:B------:R-:W-:Y:S02]  /*0160*/  LOP3.LUT R7, R0, 0x20, RZ, 0xfc, !PT ;  /* 0x0000002000077812 */ /* 0x000fe400078efcff */
[----:B------:R-:W-:-:S04]  /*0170*/  LOP3.LUT R0, R48, 0x17, RZ, 0xc0, !PT ;  /* 0x0000001730007812 */ /* 0x000fc800078ec0ff */
[C-C-:B------:R-:W-:Y:S02]  /*0180*/  LOP3.LUT R21, R49.reuse, 0x8, R0.reuse, 0xfe, !PT ;  /* 0x0000000831157812 */ /* 0x140fe400078efe00 */
[----:B------:R-:W-:Y:S02]  /*0190*/  LOP3.LUT R17, R49, 0x28, R0, 0xfe, !PT ;  /* 0x0000002831117812 */ /* 0x000fe400078efe00 */
[----:B------:R-:W-:Y:S02]  /*01a0*/  SHF.R.S32.HI R0, RZ, 0x1f, R49 ;  /* 0x0000001fff007819 */ /* 0x000fe40000011431 */
[----:B------:R-:W-:Y:S02]  /*01b0*/  LOP3.LUT R47, R7, 0x10, R48, 0xf8, !PT ;  /* 0x00000010072f7812 */ /* 0x000fe400078ef830 */
[----:B------:R-:W-:Y:S02]  /*01c0*/  SHF.R.U32.HI R24, RZ, 0x2, R2 ;  /* 0x00000002ff187819 */ /* 0x000fe40000011602 */
[----:B------:R-:W-:-:S02]  /*01d0*/  LOP3.LUT R19, R49, R47, RZ, 0xfc, !PT ;  /* 0x0000002f31137212 */ /* 0x000fc400078efcff */
[----:B------:R-:W-:Y:S02]  /*01e0*/  SGXT.U32 R24, R24, 0x5 ;  /* 0x000000051818781a */ /* 0x000fe40000000000 */
[----:B------:R-:W-:Y:S02]  /*01f0*/  ISETP.GT.U32.AND P4, PT, R19, -0x1, PT ;  /* 0xffffffff1300780c */ /* 0x000fe40003f84070 */
[----:B------:R-:W-:Y:S02]  /*0200*/  LOP3.LUT R26, R7, 0x18, R48, 0xf8, !PT ;  /* 0x00000018071a7812 */ /* 0x000fe400078ef830 */
[----:B------:R-:W-:Y:S02]  /*0210*/  PRMT R46, RZ, 0x7610, R46 ;  /* 0x00007610ff2e7816 */ /* 0x000fe4000000002e */
[----:B------:R-:W-:Y:S02]  /*0220*/  PRMT R45, RZ, 0x7610, R45 ;  /* 0x00007610ff2d7816 */ /* 0x000fe4000000002d */
[----:B------:R-:W-:-:S02]  /*0230*/  PRMT R44, RZ, 0x7610, R44 ;  /* 0x00007610ff2c7816 */ /* 0x000fc4000000002c */
[--C-:B------:R-:W-:Y:S02]  /*0240*/  SHF.R.U32.HI R51, RZ, 0x4, R2.reuse ;  /* 0x00000004ff337819 */ /* 0x100fe40000011602 */
[----:B------:R-:W-:Y:S02]  /*0250*/  SHF.R.U32.HI R52, RZ, 0x5, R2 ;  /* 0x00000005ff347819 */ /* 0x000fe40000011602 */
[----:B------:R-:W-:Y:S02]  /*0260*/  SGXT.U32 R51, R51, 0x1 ;  /* 0x000000013333781a */ /* 0x000fe40000000000 */
[----:B------:R-:W-:-:S05]  /*0270*/  LOP3.LUT R58, R2, 0x3, RZ, 0xc0, !PT ;  /* 0x00000003023a7812 */ /* 0x000fca00078ec0ff */
[----:B------:R-:W-:-:S04]  /*0280*/  IMAD.WIDE.U32 R58, R58, 0x10, RZ ;  /* 0x000000103a3a7825 */ /* 0x000fc800078e00ff */
[----:B--2---:R-:W-:-:S04]  /*0290*/  IMAD.SHL.U32 R10, R50, 0x10, RZ ;  /* 0x00000010320a7824 */ /* 0x004fc800078e00ff */
[----:B------:R-:W-:-:S04]  /*02a0*/  IMAD.WIDE R8, R10, R20, c[0x0][0x168] ;  /* 0x00005a000a087625 */ /* 0x000fc800078e0214 */
[C---:B------:R-:W-:Y:S02]  /*02b0*/  IMAD.IADD R6, R5.reuse, 0x1, R10 ;  /* 0x0000000105067824 */ /* 0x040fe400078e020a */
[----:B------:R-:W-:-:S04]  /*02c0*/  IMAD.WIDE R4, R5, 0x2, R8 ;  /* 0x0000000205047825 */ /* 0x000fc800078e0208 */
[----:B------:R-:W-:Y:S01]  /*02d0*/  IMAD.IADD R50, R3, 0x1, -R50 ;  /* 0x0000000103327824 */ /* 0x000fe200078e0a32 */
[----:B------:R-:W-:Y:S02]  /*02e0*/  LOP3.LUT R3, R49, 0x17, R48, 0xf8, !PT ;  /* 0x0000001731037812 */ /* 0x000fe400078ef830 */
[-C--:B------:R-:W-:Y:S02]  /*02f0*/  LEA R8, P1, R21, R4.reuse, 0x5 ;  /* 0x0000000415087211 */ /* 0x080fe400078228ff */
[----:B------:R-:W-:Y:S02]  /*0300*/  LEA R14, P0, R3, R4, 0x5 ;  /* 0x00000004030e7211 */ /* 0x000fe400078028ff */
[-CC-:B------:R-:W-:Y:S02]  /*0310*/  LEA.HI.X R9, R21, R5.reuse, R0.reuse, 0x5, P1 ;  /* 0x0000000515097211 */ /* 0x180fe400008f2c00 */
[C---:B------:R-:W-:Y:S02]  /*0320*/  LEA.HI.X R15, R3.reuse, R5, R0, 0x5, P0 ;  /* 0x00000005030f7211 */ /* 0x040fe400000f2c00 */
[----:B------:R-:W-:-:S02]  /*0330*/  ISETP.GT.U32.AND P0, PT, R3, -0x1, PT ;  /* 0xffffffff0300780c */ /* 0x000fc40003f04070 */
[----:B------:R-:W-:Y:S02]  /*0340*/  ISETP.GE.U32.AND P1, PT, R3, R50, PT ;  /* 0x000000320300720c */ /* 0x000fe40003f26070 */
[C---:B------:R-:W-:Y:S02]  /*0350*/  LEA R12, P3, R17.reuse, R4, 0x5 ;  /* 0x00000004110c7211 */ /* 0x040fe400078628ff */
[----:B------:R-:W-:Y:S02]  /*0360*/  SHF.R.S32.HI R3, RZ, 0x1f, R50 ;  /* 0x0000001fff037819 */ /* 0x000fe40000011432 */
[----:B------:R-:W-:Y:S02]  /*0370*/  LEA.HI.X R13, R17, R5, R0, 0x5, P3 ;  /* 0x00000005110d7211 */ /* 0x000fe400018f2c00 */
[----:B------:R-:W-:Y:S02]  /*0380*/  ISETP.GE.AND.EX P1, PT, R0, R3, PT, P1 ;  /* 0x000000030000720c */ /* 0x000fe40003f26310 */
[----:B------:R-:W-:-:S02]  /*0390*/  ISETP.GE.U32.AND P3, PT, R19, R50, PT ;  /* 0x000000321300720c */ /* 0x000fc40003f66070 */
[----:B------:R-:W-:Y:S02]  /*03a0*/  LEA R10, P2, R19, R4, 0x5 ;  /* 0x00000004130a7211 */ /* 0x000fe400078428ff */
[----:B------:R-:W-:Y:S02]  /*03b0*/  ISETP.GT.AND.EX P0, PT, R0, -0x1, !P1, P0 ;  /* 0xffffffff0000780c */ /* 0x000fe40004f04300 */
[----:B------:R-:W-:-:S04]  /*03c0*/  ISETP.GE.U32.AND P5, PT, R21, R50, PT ;  /* 0x000000321500720c */ /* 0x000fc80003fa6070 */
[-C--:B------:R-:W-:Y:S02]  /*03d0*/  ISETP.GE.AND.EX P5, PT, R0, R3.reuse, PT, P5 ;  /* 0x000000030000720c */ /* 0x080fe40003fa6350 */
[C---:B------:R-:W-:Y:S02]  /*03e0*/  ISETP.GT.U32.AND P1, PT, R17.reuse, -0x1, PT ;  /* 0xffffffff1100780c */ /* 0x040fe40003f24070 */
[----:B------:R-:W-:Y:S02]  /*03f0*/  ISETP.GE.U32.AND P6, PT, R17, R50, PT ;  /* 0x000000321100720c */ /* 0x000fe40003fc6070 */
[----:B------:R-:W-:Y:S01]  /*0400*/  LOP3.LUT R17, R49, R24, RZ, 0xfc, !PT ;  /* 0x0000001831117212 */ /* 0x000fe200078efcff */
[----:B------:R-:W-:Y:S01]  /*0410*/  IMAD.SHL.U32 R57, R6, 0x80, RZ ;  /* 0x0000008006397824 */ /* 0x000fe200078e00ff */
[CC--:B------:R-:W-:Y:S01]  /*0420*/  ISETP.GE.AND.EX P6, PT, R0.reuse, R3.reuse, PT, P6 ;  /* 0x000000030000720c */ /* 0x0c0fe20003fc6360 */
[----:B------:R1:W2:Y:S01]  /*0430*/  @P0 LDG.E.U16 R46, [R14.64] ;  /* 0x000000040e2e0981 */ /* 0x0002a2000c1e1500 */
[----:B------:R-:W-:-:S02]  /*0440*/  ISETP.GE.AND.EX P3, PT, R0, R3, PT, P3 ;  /* 0x000000030000720c */ /* 0x000fc40003f66330 */
[----:B------:R-:W-:Y:S02]  /*0450*/  LEA.HI.X R11, R19, R5, R0, 0x5, P2 ;  /* 0x00000005130b7211 */ /* 0x000fe400010f2c00 */
[----:B------:R-:W-:Y:S01]  /*0460*/  ISETP.GT.U32.AND P2, PT, R21, -0x1, PT ;  /* 0xffffffff1500780c */ /* 0x000fe20003f44070 */
[----:B------:R-:W-:Y:S01]  /*0470*/  IMAD.SHL.U32 R21, R2, 0x8, RZ ;  /* 0x0000000802157824 */ /* 0x000fe200078e00ff */
[----:B------:R-:W-:Y:S02]  /*0480*/  ISETP.GT.AND.EX P3, PT, R0, -0x1, !P3, P4 ;  /* 0xffffffff0000780c */ /* 0x000fe40005f64340 */
[----:B------:R-:W-:-:S04]  /*0490*/  ISETP.GE.U32.AND P4, PT, R17, R50, PT ;  /* 0x000000321100720c */ /* 0x000fc80003f86070 */
[C---:B------:R-:W-:Y:S02]  /*04a0*/  ISETP.GE.AND.EX P4, PT, R0.reuse, R3, PT, P4 ;  /* 0x000000030000720c */ /* 0x040fe40003f86340 */
[----:B------:R-:W-:Y:S02]  /*04b0*/  ISETP.GT.AND.EX P2, PT, R0, -0x1, !P5, P2 ;  /* 0xffffffff0000780c */ /* 0x000fe40006f44320 */
[----:B------:R-:W-:Y:S02]  /*04c0*/  LOP3.LUT R22, R21, 0x18, RZ, 0xc0, !PT ;  /* 0x0000001815167812 */ /* 0x000fe400078ec0ff */
[----:B------:R-:W-:Y:S02]  /*04d0*/  LOP3.LUT R19, R49, R26, RZ, 0xfc, !PT ;  /* 0x0000001a31137212 */ /* 0x000fe400078efcff */
[--C-:B------:R-:W-:Y:S01]  /*04e0*/  SHF.L.U64.HI R16, R17, 0xc, R0.reuse ;  /* 0x0000000c11107819 */ /* 0x100fe20000010200 */
[----:B------:R-:W-:Y:S01]  /*04f0*/  IMAD.WIDE.U32 R22, R22, 0x2, RZ ;  /* 0x0000000216167825 */ /* 0x000fe200078e00ff */
[----:B------:R-:W-:Y:S01]  /*0500*/  SHF.L.U64.HI R18, R19, 0xc, R0 ;  /* 0x0000000c13127819 */ /* 0x000fe20000010200 */
[----:B------:R3:W4:Y:S03]  /*0510*/  @P3 LDG.E.U16 R44, [R10.64] ;  /* 0x000000040a2c3981 */ /* 0x000726000c1e1500 */
[-C--:B------:R-:W-:Y:S01]  /*0520*/  LOP3.LUT R27, R16, R23.reuse, RZ, 0xfc, !PT ;  /* 0x00000017101b7212 */ /* 0x080fe200078efcff */
[----:B------:R-:W-:Y:S01]  /*0530*/  IMAD.WIDE R4, R57, R20, c[0x0][0x160] ;  /* 0x0000580039047625 */ /* 0x000fe200078e0214 */
[----:B------:R-:W-:Y:S01]  /*0540*/  LOP3.LUT R23, R18, R23, RZ, 0xfc, !PT ;  /* 0x0000001712177212 */ /* 0x000fe200078efcff */
[----:B------:R1:W2:Y:S01]  /*0550*/  @P2 LDG.E.U16 R45, [R8.64] ;  /* 0x00000004082d2981 */ /* 0x0002a2000c1e1500 */
[C---:B------:R-:W-:Y:S01]  /*0560*/  ISETP.GT.U32.AND P5, PT, R17.reuse, -0x1, PT ;  /* 0xffffffff1100780c */ /* 0x040fe20003fa4070 */
[----:B------:R-:W-:-:S03]  /*0570*/  IMAD.SHL.U32 R17, R17, 0x1000, RZ ;  /* 0x0000100011117824 */ /* 0x000fc600078e00ff */
[C---:B------:R-:W-:Y:S02]  /*0580*/  ISETP.GT.AND.EX P4, PT, R0.reuse, -0x1, !P4, P5 ;  /* 0xffffffff0000780c */ /* 0x040fe40006784350 */
[C---:B------:R-:W-:Y:S02]  /*0590*/  ISETP.GE.U32.AND P5, PT, R19.reuse, R50, PT ;  /* 0x000000321300720c */ /* 0x040fe40003fa6070 */
[C---:B------:R-:W-:Y:S02]  /*05a0*/  ISETP.GT.AND.EX P1, PT, R0.reuse, -0x1, !P6, P1 ;  /* 0xffffffff0000780c */ /* 0x040fe40007724310 */
[C---:B------:R-:W-:Y:S02]  /*05b0*/  ISETP.GT.U32.AND P6, PT, R19.reuse, -0x1, PT ;  /* 0xffffffff1300780c */ /* 0x040fe40003fc4070 */
[----:B------:R-:W-:Y:S01]  /*05c0*/  ISETP.GE.AND.EX P5, PT, R0, R3, PT, P5 ;  /* 0x000000030000720c */ /* 0x000fe20003fa6350 */
[----:B------:R-:W-:Y:S01]  /*05d0*/  IMAD.SHL.U32 R19, R19, 0x1000, RZ ;  /* 0x0000100013137824 */ /* 0x000fe200078e00ff */
[----:B------:R-:W-:-:S02]  /*05e0*/  LOP3.LUT R7, R17, R22, RZ, 0xfc, !PT ;  /* 0x0000001611077212 */ /* 0x000fc400078efcff */
[----:B------:R-:W-:Y:S02]  /*05f0*/  ISETP.GT.AND.EX P6, PT, R0, -0x1, !P5, P6 ;  /* 0xffffffff0000780c */ /* 0x000fe40006fc4360 */
[----:B------:R-:W-:Y:S02]  /*0600*/  IADD3 R20, P5, R4, R7, RZ ;  /* 0x0000000704147210 */ /* 0x000fe40007fbe0ff */
[----:B------:R-:W-:Y:S02]  /*0610*/  LOP3.LUT R25, R19, R22, RZ, 0xfc, !PT ;  /* 0x0000001613197212 */ /* 0x000fe400078efcff */
[----:B------:R-:W-:Y:S01]  /*0620*/  LOP3.LUT R7, R2, 0x18, R21, 0x48, !PT ;  /* 0x0000001802077812 */ /* 0x000fe200078e4815 */
[----:B------:R-:W-:Y:S01]  /*0630*/  IMAD.X R21, R5, 0x1, R27, P5 ;  /* 0x0000000105157824 */ /* 0x000fe200028e061b */
[----:B------:R-:W-:-:S03]  /*0640*/  IADD3 R22, P5, R4, R25, RZ ;  /* 0x0000001904167210 */ /* 0x000fc60007fbe0ff */
[--C-:B------:R-:W-:Y:S02]  /*0650*/  IMAD R24, R24, 0x20, R7.reuse ;  /* 0x0000002018187824 */ /* 0x100fe400078e0207 */
[----:B------:R-:W-:Y:S02]  /*0660*/  IMAD R4, R26, 0x20, R7 ;  /* 0x000000201a047824 */ /* 0x000fe400078e0207 */
[----:B------:R-:W-:Y:S01]  /*0670*/  IMAD.X R23, R5, 0x1, R23, P5 ;  /* 0x0000000105177824 */ /* 0x000fe200028e0617 */
[----:B------:R-:W-:Y:S01]  /*0680*/  PRMT R7, RZ, 0x7610, R7 ;  /* 0x00007610ff077816 */ /* 0x000fe20000000007 */
[----:B------:R-:W-:Y:S01]  /*0690*/  IMAD.SHL.U32 R5, R24, 0x2, RZ ;  /* 0x0000000218057824 */ /* 0x000fe200078e00ff */
[----:B------:R-:W-:-:S04]  /*06a0*/  SHF.R.U32.HI R24, RZ, 0x3, R2 ;  /* 0x00000003ff187819 */ /* 0x000fc80000011602 */
[----:B------:R3:W-:Y:S01]  /*06b0*/  LDGSTS.E.BYPASS.128 [R5], [R20.64], P4 ;  /* 0x0000000014057fae */ /* 0x0007e2000a101c44 */
[----:B------:R-:W-:Y:S01]  /*06c0*/  IMAD.SHL.U32 R4, R4, 0x2, RZ ;  /* 0x0000000204047824 */ /* 0x000fe200078e00ff */
[----:B-1----:R-:W-:Y:S02]  /*06d0*/  SHF.R.U32.HI R14, RZ, 0x1, R2 ;  /* 0x00000001ff0e7819 */ /* 0x002fe40000011602 */
[----:B------:R1:W2:Y:S04]  /*06e0*/  @P1 LDG.E.U16 R7, [R12.64] ;  /* 0x000000040c071981 */ /* 0x0002a8000c1e1500 */
[----:B------:R1:W-:Y:S04]  /*06f0*/  LDGSTS.E.BYPASS.128 [R4], [R22.64], P6 ;  /* 0x0000000016047fae */ /* 0x0003e8000b101c44 */
[----:B------:R-:W0:Y:S04]  /*0700*/  LDGDEPBAR ;  /* 0x00000000000079af */ /* 0x000e280000000000 */
[----:B------:R-:W-:Y:S06]  /*0710*/  BAR.SYNC 0x0 ;  /* 0x0000000000007b1d */ /* 0x000fec0000000000 */
[----:B------:R-:W-:Y:S01]  /*0720*/  @!PT LDS RZ, [RZ] ;  /* 0x00000000fffff984 */ /* 0x000fe20000000800 */
[----:B------:R-:W-:Y:S01]  /*0730*/  @!PT LDS RZ, [RZ] ;  /* 0x00000000fffff984 */ /* 0x000fe20000000800 */
[----:B------:R-:W-:Y:S01]  /*0740*/  @!PT LDS RZ, [RZ] ;  /* 0x00000000fffff984 */ /* 0x000fe20000000800 */
[----:B------:R3:W-:Y:S01]  /*0750*/  LDGSTS.E.BYPASS.128 [R5+0x1000], [R20.64+0x40], P4 ;  /* 0x0100004014057fae */ /* 0x0007e2000a101c44 */
[C---:B------:R-:W-:Y:S01]  /*0760*/  IMAD.SHL.U32 R25, R2.reuse, 0x20, RZ ;  /* 0x0000002002197824 */ /* 0x040fe200078e00ff */
[----:B------:R-:W-:-:S02]  /*0770*/  LOP3.LUT R9, R2, 0x17, RZ, 0xc0, !PT ;  /* 0x0000001702097812 */ /* 0x000fc400078ec0ff */
[----:B------:R3:W-:Y:S01]  /*0780*/  LDGSTS.E.BYPASS.128 [R4+0x1000], [R22.64+0x40], P6 ;  /* 0x0100004016047fae */ /* 0x0007e2000b101c44 */
[----:B-1----:R-:W-:-:S03]  /*0790*/  SGXT.U32 R13, R24, 0x1 ;  /* 0x00000001180d781a */ /* 0x002fc60000000000 */
[----:B------:R-:W0:Y:S01]  /*07a0*/  LDGDEPBAR ;  /* 0x00000000000079af */ /* 0x000e220000000000 */
[----:B------:R-:W-:Y:S02]  /*07b0*/  SGXT.U32 R12, R14, 0x2 ;  /* 0x000000020e0c781a */ /* 0x000fe40000000000 */
[----:B------:R-:W-:Y:S02]  /*07c0*/  LOP3.LUT R9, R9, 0x8, R48, 0xf8, !PT ;  /* 0x0000000809097812 */ /* 0x000fe400078ef830 */
[----:B---3--:R-:W-:Y:S02]  /*07d0*/  LOP3.LUT R11, R25, 0xe0, RZ, 0xe2, !PT ;  /* 0x000000e0190b7812 */ /* 0x008fe400078ee2ff */
[----:B------:R-:W-:Y:S02]  /*07e0*/  LOP3.LUT R8, R13, 0x2, R52, 0xf8, !PT ;  /* 0x000000020d087812 */ /* 0x000fe400078ef834 */
[-C--:B------:R-:W-:Y:S02]  /*07f0*/  LOP3.LUT R10, R51, R12.reuse, RZ, 0x3c, !PT ;  /* 0x0000000c330a7212 */ /* 0x080fe400078e3cff */
[----:B------:R-:W-:Y:S01]  /*0800*/  LOP3.LUT R15, R13, R12, RZ, 0x3c, !PT ;  /* 0x0000000c0d0f7212 */ /* 0x000fe200078e3cff */
[----:B------:R-:W-:-:S02]  /*0810*/  IMAD.SHL.U32 R20, R9, 0x20, RZ ;  /* 0x0000002009147824 */ /* 0x000fc400078e00ff */
[----:B------:R-:W-:Y:S02]  /*0820*/  IMAD R14, R8, 0x100, R11 ;  /* 0x00000100080e7824 */ /* 0x000fe400078e020b */
[----:B------:R-:W-:Y:S02]  /*0830*/  IMAD.SHL.U32 R9, R10, 0x8, RZ ;  /* 0x000000080a097824 */ /* 0x000fe400078e00ff */
[----:B------:R-:W-:-:S03]  /*0840*/  IMAD.SHL.U32 R15, R15, 0x8, RZ ;  /* 0x000000080f0f7824 */ /* 0x000fc600078e00ff */
[----:B------:R-:W-:Y:S02]  /*0850*/  LOP3.LUT R9, R9, R14, RZ, 0xfc, !PT ;  /* 0x0000000e09097212 */ /* 0x000fe400078efcff */
[----:B------:R-:W-:Y:S01]  /*0860*/  LOP3.LUT R15, R15, R20, RZ, 0xfc, !PT ;  /* 0x000000140f0f7212 */ /* 0x000fe200078efcff */
[----:B------:R-:W-:-:S04]  /*0870*/  DEPBAR.LE SB0, 0x1 ;  /* 0x000080400000791a */ /* 0x000fc80000000000 */
[----:B------:R-:W-:Y:S01]  /*0880*/  IMAD.SHL.U32 R56, R9, 0x2, RZ ;  /* 0x0000000209387824 */ /* 0x000fe200078e00ff */
[----:B------:R-:W-:Y:S06]  /*0890*/  BAR.SYNC 0x0 ;  /* 0x0000000000007b1d */ /* 0x000fec0000000000 */
[----:B------:R-:W-:Y:S01]  /*08a0*/  IMAD.SHL.U32 R55, R15, 0x2, RZ ;  /* 0x000000020f377824 */ /* 0x000fe200078e00ff */
[----:B------:R-:W-:Y:S01]  /*08b0*/  LDSM.16.M88.4 R8, [R56] ;  /* 0x000000003808783b */ /* 0x000fe20000000200 */
[----:B------:R-:W-:-:S03]  /*08c0*/  LOP3.LUT R15, R12, 0x2, R51, 0x1e, !PT ;  /* 0x000000020c0f7812 */ /* 0x000fc600078e1e33 */
[----:B------:R-:W1:Y:S01]  /*08d0*/  LDSM.16.M88.4 R36, [R55] ;  /* 0x000000003724783b */ /* 0x000e620000000200 */
[----:B------:R-:W-:Y:S01]  /*08e0*/  LOP3.LUT R12, R12, 0x2, R13, 0x1e, !PT ;  /* 0x000000020c0c7812 */ /* 0x000fe200078e1e0d */
[----:B------:R-:W-:Y:S02]  /*08f0*/  IMAD.SHL.U32 R15, R15, 0x8, RZ ;  /* 0x000000080f0f7824 */ /* 0x000fe400078e00ff */
[----:B------:R-:W-:Y:S02]  /*0900*/  LDSM.16.M88.4 R24, [R56+0x800] ;  /* 0x000800003818783b */ /* 0x000fe40000000200 */
[----:B------:R-:W-:Y:S01]  /*0910*/  IMAD.SHL.U32 R13, R12, 0x8, RZ ;  /* 0x000000080c0d7824 */ /* 0x000fe200078e00ff */
[----:B------:R-:W-:Y:S01]  /*0920*/  LOP3.LUT R15, R15, R14, RZ, 0xfc, !PT ;  /* 0x0000000e0f0f7212 */ /* 0x000fe200078efcff */
[----:B------:R-:W-:Y:S03]  /*0930*/  LDSM.16.M88.4 R40, [R55+0x800] ;  /* 0x000800003728783b */ /* 0x000fe60000000200 */
[----:B------:R-:W-:Y:S01]  /*0940*/  LOP3.LUT R13, R13, R20, RZ, 0xfc, !PT ;  /* 0x000000140d0d7212 */ /* 0x000fe200078efcff */
[----:B------:R-:W-:-:S04]  /*0950*/  IMAD.SHL.U32 R54, R15, 0x2, RZ ;  /* 0x000000020f367824 */ /* 0x000fc800078e00ff */
[----:B------:R-:W-:Y:S01]  /*0960*/  IMAD.SHL.U32 R53, R13, 0x2, RZ ;  /* 0x000000020d357824 */ /* 0x000fe200078e00ff */
[----:B------:R-:W-:Y:S04]  /*0970*/  LDSM.16.M88.4 R32, [R54] ;  /* 0x000000003620783b */ /* 0x000fe80000000200 */
[----:B------:R-:W3:Y:S04]  /*0980*/  LDSM.16.M88.4 R12, [R53] ;  /* 0x00000000350c783b */ /* 0x000ee80000000200 */
[----:B------:R-:W3:Y:S01]  /*0990*/  LDSM.16.M88.4 R20, [R54+0x800] ;  /* 0x000800003614783b */ /* 0x000ee20000000200 */
[C---:B-1----:R-:W5:Y:S08]  /*09a0*/  HMMA.16816.F32 R28, R8.reuse, R36, RZ ;  /* 0x00000024081c723c */ /* 0x042f7000000018ff */
[----:B------:R-:W5:-:S15]  /*09b0*/  HMMA.16816.F32 R8, R8, R38, RZ ;  /* 0x000000260808723c */ /* 0x000f5e00000018ff */
[----:B------:R-:W-:-:S01]  /*09c0*/  NOP ;  /* 0x0000000000007918 */ /* 0x000fc20000000000 */
[C---:B---3-5:R-:W-:Y:S08]  /*09d0*/  HMMA.16816.F32 R28, R32.reuse, R12, R28 ;  /* 0x0000000c201c723c */ /* 0x068ff0000000181c */
[----:B------:R-:W-:Y:S08]  /*09e0*/  HMMA.16816.F32 R32, R32, R14, R8 ;  /* 0x0000000e2020723c */ /* 0x000ff00000001808 */
[C---:B------:R-:W5:Y:S08]  /*09f0*/  HMMA.16816.F32 R8, R24.reuse, R36, RZ ;  /* 0x000000241808723c */ /* 0x040f7000000018ff */
[----:B------:R-:W5:-:S15]  /*0a00*/  HMMA.16816.F32 R36, R24, R38, RZ ;  /* 0x000000261824723c */ /* 0x000f5e00000018ff */
[----:B------:R-:W-:-:S01]  /*0a10*/  NOP ;  /* 0x0000000000007918 */ /* 0x000fc20000000000 */
[----:B-----5:R5:W-:Y:S07]  /*0a20*/  HMMA.16816.F32 R8, R20, R12, R8 ;  /* 0x0000000c1408723c */ /* 0x020bee0000001808 */
[-C--:B-----5:R-:W-:Y:S02]  /*0a30*/  LOP3.LUT R12, R19, R58.reuse, RZ, 0xfc, !PT ;  /* 0x0000003a130c7212 */ /* 0x0a0fe400078efcff */
[----:B------:R-:W-:Y:S02]  /*0a40*/  LOP3.LUT R13, R18, R59, RZ, 0xfc, !PT ;  /* 0x0000003b120d7212 */ /* 0x000fe400078efcff */
[----:B------:R-:W-:-:S02]  /*0a50*/  LOP3.LUT R58, R17, R58, RZ, 0xfc, !PT ;  /* 0x0000003a113a7212 */ /* 0x000fc400078efcff */
[----:B------:R-:W-:Y:S01]  /*0a60*/  LOP3.LUT R59, R16, R59, RZ, 0xfc, !PT ;  /* 0x0000003b103b7212 */ /* 0x000fe200078efcff */
[C---:B------:R-:W-:Y:S01]  /*0a70*/  IMAD.WIDE R12, R57.reuse, 0x2, R12 ;  /* 0x00000002390c7825 */ /* 0x040fe200078e020c */
[----:B------:R5:W5:Y:S07]  /*0a80*/  HMMA.16816.F32 R16, R24, R40, RZ ;  /* 0x000000281810723c */ /* 0x000b6e00000018ff */
[----:B-----5:R-:W-:Y:S01]  /*0a90*/  IMAD.WIDE R40, R57, 0x2, R58 ;  /* 0x0000000239287825 */ /* 0x020fe200078e023a */
[----:B------:R-:W-:-:S04]  /*0aa0*/  IADD3 R58, P0, R12, c[0x0][0x160], RZ ;  /* 0x000058000c3a7a10 */ /* 0x000fc80007f1e0ff */
[----:B------:R-:W-:Y:S02]  /*0ab0*/  IADD3.X R59, R13, c[0x0][0x164], RZ, P0, !PT ;  /* 0x000059000d3b7a10 */ /* 0x000fe400007fe4ff */
[----:B------:R5:W-:Y:S02]  /*0ac0*/  HMMA.16816.F32 R12, R20, R14, R36 ;  /* 0x0000000e140c723c */ /* 0x000be40000001824 */
[----:B-----5:R-:W1:Y:S01]  /*0ad0*/  LDSM.16.M88.4 R36, [R53+0x800] ;  /* 0x000800003524783b */ /* 0x020e620000000200 */
[----:B------:R-:W-:-:S04]  /*0ae0*/  IADD3 R60, P0, R40, c[0x0][0x160], RZ ;  /* 0x00005800283c7a10 */ /* 0x000fc80007f1e0ff */
[----:B------:R-:W-:Y:S01]  /*0af0*/  IADD3.X R61, R41, c[0x0][0x164], RZ, P0, !PT ;  /* 0x00005900293d7a10 */ /* 0x000fe200007fe4ff */
[----:B------:R-:W-:Y:S06]  /*0b00*/  BAR.SYNC 0x0 ;  /* 0x0000000000007b1d */ /* 0x000fec0000000000 */
[----:B------:R-:W-:Y:S01]  /*0b10*/  @!PT LDS RZ, [RZ] ;  /* 0x00000000fffff984 */ /* 0x000fe20000000800 */
[----:B------:R-:W-:Y:S01]  /*0b20*/  @!PT LDS RZ, [RZ] ;  /* 0x00000000fffff984 */ /* 0x000fe20000000800 */
[----:B------:R-:W-:Y:S01]  /*0b30*/  @!PT LDS RZ, [RZ] ;  /* 0x00000000fffff984 */ /* 0x000fe20000000800 */
[----:B------:R3:W-:Y:S01]  /*0b40*/  LDGSTS.E.BYPASS.128 [R5], [R60.64+0x80], P4 ;  /* 0x000000803c057fae */ /* 0x0007e2000a101c44 */
[----:B------:R-:W5:Y:S03]  /*0b50*/  HMMA.16816.F32 R24, R24, R42, RZ ;  /* 0x0000002a1818723c */ /* 0x000f6600000018ff */
[----:B------:R1:W-:Y:S04]  /*0b60*/  LDGSTS.E.BYPASS.128 [R4], [R58.64+0x80], P6 ;  /* 0x000000803a047fae */ /* 0x0003e8000b101c44 */
[----:B------:R-:W0:Y:S01]  /*0b70*/  LDGDEPBAR ;  /* 0x00000000000079af */ /* 0x000e220000000000 */
[----:B-1----:R-:W5:Y:S01]  /*0b80*/  HMMA.16816.F32 R16, R20, R36, R16 ;  /* 0x000000241410723c */ /* 0x002f620000001810 */
[----:B------:R-:W-:-:S15]  /*0b90*/  DEPBAR.LE SB0, 0x1 ;  /* 0x000080400000791a */ /* 0x000fde0000000000 */
[----:B-----5:R5:W5:Y:S01]  /*0ba0*/  HMMA.16816.F32 R20, R20, R38, R24 ;  /* 0x000000261414723c */ /* 0x020b620000001818 */
[----:B------:R-:W-:Y:S06]  /*0bb0*/  BAR.SYNC 0x0 ;  /* 0x0000000000007b1d */ /* 0x000fec0000000000 */
[----:B-----5:R-:W-:Y:S04]  /*0bc0*/  LDSM.16.M88.4 R24, [R56+0x1000] ;  /* 0x001000003818783b */ /* 0x020fe80000000200 */
[----:B------:R-:W1:Y:S04]  /*0bd0*/  LDSM.16.M88.4 R40, [R55+0x1000] ;  /* 0x001000003728783b */ /* 0x000e680000000200 */
[----:B------:R-:W-:Y:S01]  /*0be0*/  LDSM.16.M88.4 R36, [R55+0x1800] ;  /* 0x001800003724783b */ /* 0x000fe20000000200 */
[C---:B-1----:R-:W5:Y:S08]  /*0bf0*/  HMMA.16816.F32 R28, R24.reuse, R40, R28 ;  /* 0x00000028181c723c */ /* 0x042f70000000181c */
[----:B------:R5:W5:Y:S02]  /*0c00*/  HMMA.16816.F32 R32, R24, R42, R32 ;  /* 0x0000002a1820723c */ /* 0x000b640000001820 */
[----:B-----5:R-:W1:Y:S06]  /*0c10*/  LDSM.16.M88.4 R24, [R56+0x1800] ;  /* 0x001800003818783b */ /* 0x020e6c0000000200 */
[C---:B-1----:R-:W5:Y:S08]  /*0c20*/  HMMA.16816.F32 R8, R24.reuse, R40, R8 ;  /* 0x000000281808723c */ /* 0x042f700000001808 */
[C---:B------:R5:W5:Y:S02]  /*0c30*/  HMMA.16816.F32 R12, R24.reuse, R42, R12 ;  /* 0x0000002a180c723c */ /* 0x040b64000000180c */
[----:B-----5:R-:W-:Y:S06]  /*0c40*/  LDSM.16.M88.4 R40, [R53+0x1000] ;  /* 0x001000003528783b */ /* 0x020fec0000000200 */
[C---:B------:R-:W5:Y:S08]  /*0c50*/  HMMA.16816.F32 R16, R24.reuse, R36, R16 ;  /* 0x000000241810723c */ /* 0x040f700000001810 */
[----:B------:R5:W5:Y:S02]  /*0c60*/  HMMA.16816.F32 R20, R24, R38, R20 ;  /* 0x000000261814723c */ /* 0x000b640000001814 */
[----:B-----5:R-:W1:Y:S04]  /*0c70*/  LDSM.16.M88.4 R24, [R54+0x1000] ;  /* 0x001000003618783b */ /* 0x020e680000000200 */
[----:B------:R-:W-:Y:S02]  /*0c80*/  LDSM.16.M88.4 R36, [R53+0x1800] ;  /* 0x001800003524783b */ /* 0x000fe40000000200 */
[C---:B-1----:R-:W5:Y:S08]  /*0c90*/  HMMA.16816.F32 R28, R24.reuse, R40, R28 ;  /* 0x00000028181c723c */ /* 0x042f70000000181c */
[----:B------:R5:W5:Y:S02]  /*0ca0*/  HMMA.16816.F32 R32, R24, R42, R32 ;  /* 0x0000002a1820723c */ /* 0x000b640000001820 */
[----:B-----5:R-:W1:Y:S04]  /*0cb0*/  LDSM.16.M88.4 R24, [R54+0x1800] ;  /* 0x001800003618783b */ /* 0x020e680000000200 */
[----:B------:R-:W-:Y:S06]  /*0cc0*/  BAR.SYNC 0x0 ;  /* 0x0000000000007b1d */ /* 0x000fec0000000000 */
[----:B------:R-:W-:Y:S01]  /*0cd0*/  @!PT LDS RZ, [RZ] ;  /* 0x00000000fffff984 */ /* 0x000fe20000000800 */
[----:B------:R-:W-:Y:S01]  /*0ce0*/  @!PT LDS RZ, [RZ] ;  /* 0x00000000fffff984 */ /* 0x000fe20000000800 */
[----:B------:R-:W-:Y:S01]  /*0cf0*/  @!PT LDS RZ, [RZ] ;  /* 0x00000000fffff984 */ /* 0x000fe20000000800 */
[----:B------:R3:W-:Y:S04]  /*0d00*/  LDGSTS.E.BYPASS.128 [R5+0x1000], [R60.64+0xc0], P4 ;  /* 0x010000c03c057fae */ /* 0x0007e8000a101c44 */
[----:B------:R1:W-:Y:S04]  /*0d10*/  LDGSTS.E.BYPASS.128 [R4+0x1000], [R58.64+0xc0], P6 ;  /* 0x010000c03a047fae */ /* 0x0003e8000b101c44 */
[----:B------:R-:W0:Y:S01]  /*0d20*/  LDGDEPBAR ;  /* 0x00000000000079af */ /* 0x000e220000000000 */
[----:B-1----:R-:W5:Y:S01]  /*0d30*/  HMMA.16816.F32 R8, R24, R40, R8 ;  /* 0x000000281808723c */ /* 0x002f620000001808 */
[----:B------:R-:W-:-:S07]  /*0d40*/  DEPBAR.LE SB0, 0x1 ;  /* 0x000080400000791a */ /* 0x000fce0000000000 */
[C---:B------:R5:W5:Y:S01]  /*0d50*/  HMMA.16816.F32 R12, R24.reuse, R42, R12 ;  /* 0x0000002a180c723c */ /* 0x040b62000000180c */
[----:B------:R-:W-:Y:S06]  /*0d60*/  BAR.SYNC 0x0 ;  /* 0x0000000000007b1d */ /* 0x000fec0000000000 */
[----:B-----5:R-:W-:Y:S01]  /*0d70*/  LDSM.16.M88.4 R40, [R55] ;  /* 0x000000003728783b */ /* 0x020fe20000000200 */
[C---:B------:R-:W5:Y:S08]  /*0d80*/  HMMA.16816.F32 R16, R24.reuse, R36, R16 ;  /* 0x000000241810723c */ /* 0x040f700000001810 */
[----:B------:R5:W5:Y:S02]  /*0d90*/  HMMA.16816.F32 R20, R24, R38, R20 ;  /* 0x000000261814723c */ /* 0x000b640000001814 */
[----:B-----5:R-:W1:Y:S04]  /*0da0*/  LDSM.16.M88.4 R24, [R56] ;  /* 0x000000003818783b */ /* 0x020e680000000200 */
[----:B------:R-:W-:Y:S02]  /*0db0*/  LDSM.16.M88.4 R36, [R55+0x800] ;  /* 0x000800003724783b */ /* 0x000fe40000000200 */
[C---:B-1----:R-:W5:Y:S08]  /*0dc0*/  HMMA.16816.F32 R28, R24.reuse, R40, R28 ;  /* 0x00000028181c723c */ /* 0x042f70000000181c */
[----:B------:R5:W5:Y:S02]  /*0dd0*/  HMMA.16816.F32 R32, R24, R42, R32 ;  /* 0x0000002a1820723c */ /* 0x000b640000001820 */
[----:B-----5:R-:W1:Y:S06]  /*0de0*/  LDSM.16.M88.4 R24, [R56+0x800] ;  /* 0x000800003818783b */ /* 0x020e6c0000000200 */
[C---:B-1----:R-:W5:Y:S08]  /*0df0*/  HMMA.16816.F32 R8, R24.reuse, R40, R8 ;  /* 0x000000281808723c */ /* 0x042f700000001808 */
[C---:B------:R5:W5:Y:S02]  /*0e00*/  HMMA.16816.F32 R12, R24.reuse, R42, R12 ;  /* 0x0000002a180c723c */ /* 0x040b64000000180c */
[----:B-----5:R-:W-:Y:S06]  /*0e10*/  LDSM.16.M88.4 R40, [R53] ;  /* 0x000000003528783b */ /* 0x020fec0000000200 */
[C---:B------:R-:W5:Y:S08]  /*0e20*/  HMMA.16816.F32 R16, R24.reuse, R36, R16 ;  /* 0x000000241810723c */ /* 0x040f700000001810 */
[----:B------:R5:W5:Y:S02]  /*0e30*/  HMMA.16816.F32 R20, R24, R38, R20 ;  /* 0x000000261814723c */ /* 0x000b640000001814 */
[----:B-----5:R-:W1:Y:S04]  /*0e40*/  LDSM.16.M88.4 R24, [R54] ;  /* 0x000000003618783b */ /* 0x020e680000000200 */
        /* <DEDUP_REMOVED lines=8> */
[----:B------:R3:W-:Y:S04]  /*0ed0*/  LDGSTS.E.BYPASS.128 [R5], [R60.64+0x100], !PT ;  /* 0x000001003c057fae */ /* 0x0007e8000f901c44 */
[----:B------:R1:W-:Y:S04]  /*0ee0*/  LDGSTS.E.BYPASS.128 [R4], [R58.64+0x100], !PT ;  /* 0x000001003a047fae */ /* 0x0003e8000f901c44 */
[----:B------:R-:W0:Y:S01]  /*0ef0*/  LDGDEPBAR ;  /* 0x00000000000079af */ /* 0x000e220000000000 */
[----:B-1----:R-:W5:Y:S01]  /*0f00*/  HMMA.16816.F32 R8, R24, R40, R8 ;  /* 0x000000281808723c */ /* 0x002f620000001808 */
[----:B------:R-:W-:-:S07]  /*0f10*/  DEPBAR.LE SB0, 0x1 ;  /* 0x000080400000791a */ /* 0x000fce0000000000 */
[C---:B------:R5:W5:Y:S01]  /*0f20*/  HMMA.16816.F32 R12, R24.reuse, R42, R12 ;  /* 0x0000002a180c723c */ /* 0x040b62000000180c */
[----:B------:R-:W-:Y:S06]  /*0f30*/  BAR.SYNC 0x0 ;  /* 0x0000000000007b1d */ /* 0x000fec0000000000 */
[----:B-----5:R-:W-:Y:S01]  /*0f40*/  LDSM.16.M88.4 R40, [R55+0x1800] ;  /* 0x001800003728783b */ /* 0x020fe20000000200 */
[C---:B------:R-:W5:Y:S08]  /*0f50*/  HMMA.16816.F32 R16, R24.reuse, R36, R16 ;  /* 0x000000241810723c */ /* 0x040f700000001810 */
[----:B------:R5:W5:Y:S02]  /*0f60*/  HMMA.16816.F32 R20, R24, R38, R20 ;  /* 0x000000261814723c */ /* 0x000b640000001814 */
[----:B-----5:R-:W-:Y:S04]  /*0f70*/  LDSM.16.M88.4 R36, [R56+0x1000] ;  /* 0x001000003824783b */ /* 0x020fe80000000200 */
[----:B------:R-:W1:Y:S02]  /*0f80*/  LDSM.16.M88.4 R24, [R55+0x1000] ;  /* 0x001000003718783b */ /* 0x000e640000000200 */
[C---:B-1----:R-:W5:Y:S08]  /*0f90*/  HMMA.16816.F32 R28, R36.reuse, R24, R28 ;  /* 0x00000018241c723c */ /* 0x042f70000000181c */
[----:B------:R5:W5:Y:S02]  /*0fa0*/  HMMA.16816.F32 R32, R36, R26, R32 ;  /* 0x0000001a2420723c */ /* 0x000b640000001820 */
[----:B-----5:R-:W1:Y:S06]  /*0fb0*/  LDSM.16.M88.4 R36, [R56+0x1800] ;  /* 0x001800003824783b */ /* 0x020e6c0000000200 */
[C---:B-1----:R-:W5:Y:S08]  /*0fc0*/  HMMA.16816.F32 R8, R36.reuse, R24, R8 ;  /* 0x000000182408723c */ /* 0x042f700000001808 */
[C---:B------:R5:W5:Y:S02]  /*0fd0*/  HMMA.16816.F32 R12, R36.reuse, R26, R12 ;  /* 0x0000001a240c723c */ /* 0x040b64000000180c */
[----:B-----5:R-:W-:Y:S06]  /*0fe0*/  LDSM.16.M88.4 R24, [R54+0x1800] ;  /* 0x001800003618783b */ /* 0x020fec0000000200 */
[C---:B------:R-:W-:Y:S08]  /*0ff0*/  HMMA.16816.F32 R16, R36.reuse, R40, R16 ;  /* 0x000000282410723c */ /* 0x040ff00000001810 */
[----:B------:R5:W5:Y:S02]  /*1000*/  HMMA.16816.F32 R36, R36, R42, R20 ;  /* 0x0000002a2424723c */ /* 0x000b640000001814 */
[----:B-----5:R-:W-:Y:S04]  /*1010*/  LDSM.16.M88.4 R40, [R54+0x1000] ;  /* 0x001000003628783b */ /* 0x020fe80000000200 */
[----:B------:R-:W1:Y:S01]  /*1020*/  LDSM.16.M88.4 R20, [R53+0x1000] ;  /* 0x001000003514783b */ /* 0x000e620000000200 */
[----:B------:R-:W-:Y:S01]  /*1030*/  IMAD.SHL.U32 R52, R52, 0x2, RZ ;  /* 0x0000000234347824 */ /* 0x000fe200078e00ff */
[C---:B-1----:R-:W5:Y:S08]  /*1040*/  HMMA.16816.F32 R28, R40.reuse, R20, R28 ;  /* 0x00000014281c723c */ /* 0x042f70000000181c */
[----:B------:R5:W5:Y:S02]  /*1050*/  HMMA.16816.F32 R32, R40, R22, R32 ;  /* 0x000000162820723c */ /* 0x000b640000001820 */
[----:B-----5:R-:W1:Y:S06]  /*1060*/  LDSM.16.M88.4 R40, [R53+0x1800] ;  /* 0x001800003528783b */ /* 0x020e6c0000000200 */
[C---:B------:R5:W-:Y:S08]  /*1070*/  HMMA.16816.F32 R8, R24.reuse, R20, R8 ;  /* 0x000000141808723c */ /* 0x040bf00000001808 */
[----:B------:R5:W5:Y:S02]  /*1080*/  HMMA.16816.F32 R12, R24, R22, R12 ;  /* 0x00000016180c723c */ /* 0x000b64000000180c */
[C---:B-----5:R-:W-:Y:S01]  /*1090*/  IMAD.SHL.U32 R21, R2.reuse, 0x2, RZ ;  /* 0x0000000202157824 */ /* 0x060fe200078e00ff */
[----:B------:R-:W-:Y:S01]  /*10a0*/  LOP3.LUT R20, R2, 0x1f, RZ, 0xc0, !PT ;  /* 0x0000001f02147812 */ /* 0x000fe200078ec0ff */
[----:B--2---:R-:W-:Y:S01]  /*10b0*/  HADD2.F32 R45, -RZ, R45.H0_H0 ;  /* 0x2000002dff2d7230 */ /* 0x004fe20000004100 */
[----:B------:R-:W-:Y:S01]  /*10c0*/  LOP3.LUT R51, R51, 0x6, R52, 0xf8, !PT ;  /* 0x0000000633337812 */ /* 0x000fe200078ef834 */
[----:B------:R-:W-:Y:S01]  /*10d0*/  HADD2.F32 R7, -RZ, R7.H0_H0 ;  /* 0x20000007ff077230 */ /* 0x000fe20000004100 */
[----:B------:R-:W-:Y:S01]  /*10e0*/  LOP3.LUT R21, R21, 0x6, RZ, 0xc0, !PT ;  /* 0x0000000615157812 */ /* 0x000fe200078ec0ff */
[----:B------:R-:W-:Y:S01]  /*10f0*/  HADD2.F32 R46, -RZ, R46.H0_H0 ;  /* 0x2000002eff2e7230 */ /* 0x000fe20000004100 */
[----:B------:R-:W-:Y:S01]  /*1100*/  LOP3.LUT R23, R48, 0x10, RZ, 0xc0, !PT ;  /* 0x0000001030177812 */ /* 0x000fe200078ec0ff */
[----:B----4-:R-:W-:Y:S01]  /*1110*/  HADD2.F32 R44, -RZ, R44.H0_H0 ;  /* 0x2000002cff2c7230 */ /* 0x010fe20000004100 */
[----:B------:R-:W-:Y:S06]  /*1120*/  BAR.SYNC 0x0 ;  /* 0x0000000000007b1d */ /* 0x000fec0000000000 */
[----:B------:R-:W-:-:S02]  /*1130*/  LEA.HI R20, R20, R23, RZ, 0x1e ;  /* 0x0000001714147211 */ /* 0x000fc400078ff0ff */
[C-C-:B------:R-:W-:Y:S02]  /*1140*/  LOP3.LUT R52, R21.reuse, 0x8, R48.reuse, 0xf8, !PT ;  /* 0x0000000815347812 */ /* 0x140fe400078ef830 */
[----:B------:R-:W-:Y:S01]  /*1150*/  LOP3.LUT R22, R48, 0x17, RZ, 0xc0, !PT ;  /* 0x0000001730167812 */ /* 0x000fe200078ec0ff */
[----:B-1----:R5:W5:Y:S01]  /*1160*/  HMMA.16816.F32 R36, R24, R42, R36 ;  /* 0x0000002a1824723c */ /* 0x002b620000001824 */
[----:B------:R-:W-:Y:S01]  /*1170*/  LOP3.LUT R23, R21, 0x8, R48, 0xf8, !PT ;  /* 0x0000000815177812 */ /* 0x000fe200078ef830 */
[-C--:B------:R-:W-:Y:S01]  /*1180*/  FMUL R29, R29, R46.reuse ;  /* 0x0000002e1d1d7220 */ /* 0x080fe20000400000 */
[----:B------:R-:W-:Y:S01]  /*1190*/  LOP3.LUT R21, R22, 0x8, RZ, 0xfc, !PT ;  /* 0x0000000816157812 */ /* 0x000fe200078efcff */
[----:B------:R-:W-:-:S04]  /*11a0*/  FMUL R32, R32, R46 ;  /* 0x0000002e20207220 */ /* 0x000fc80000400000 */
[----:B------:R-:W5:Y:S01]  /*11b0*/  HMMA.16816.F32 R16, R24, R40, R16 ;  /* 0x000000281810723c */ /* 0x000f620000001810 */
[----:B------:R-:W-:Y:S01]  /*11c0*/  IMAD R20, R20, 0x44, R23 ;  /* 0x0000004414147824 */ /* 0x000fe200078e0217 */
[----:B------:R-:W-:Y:S01]  /*11d0*/  LOP3.LUT R23, R52, 0x10, RZ, 0xfc, !PT ;  /* 0x0000001034177812 */ /* 0x000fe200078efcff */
[----:B------:R-:W-:Y:S01]  /*11e0*/  FMUL R12, R12, R44 ;  /* 0x0000002c0c0c7220 */ /* 0x000fe20000400000 */
[----:B------:R-:W-:Y:S01]  /*11f0*/  LOP3.LUT R53, R49, 0x10, R52, 0xfe, !PT ;  /* 0x0000001031357812 */ /* 0x000fe200078efe34 */
[----:B------:R-:W-:Y:S01]  /*1200*/  FMUL R28, R28, R46 ;  /* 0x0000002e1c1c7220 */ /* 0x000fe20000400000 */
[----:B------:R-:W-:Y:S01]  /*1210*/  ISETP.GT.U32.AND P6, PT, R22, R23, PT ;  /* 0x000000171600720c */ /* 0x000fe20003fc4070 */
[----:B------:R-:W-:Y:S01]  /*1220*/  FMUL R30, R30, R45 ;  /* 0x0000002d1e1e7220 */ /* 0x000fe20000400000 */
[----:B------:R-:W-:Y:S01]  /*1230*/  ISETP.GT.U32.AND P2, PT, R21, R23, PT ;  /* 0x000000171500720c */ /* 0x000fe20003f44070 */
[----:B------:R-:W-:Y:S01]  /*1240*/  @!PT LDS RZ, [RZ] ;  /* 0x00000000fffff984 */ /* 0x000fe20000000800 */
[----:B------:R-:W-:Y:S01]  /*1250*/  @!PT LDS RZ, [RZ] ;  /* 0x00000000fffff984 */ /* 0x000fe20000000800 */
[----:B------:R-:W-:Y:S01]  /*1260*/  @!PT LDS RZ, [RZ] ;  /* 0x00000000fffff984 */ /* 0x000fe20000000800 */
[----:B------:R3:W-:Y:S01]  /*1270*/  LDGSTS.E.BYPASS.128 [R5+0x1000], [R60.64+0x140], !PT ;  /* 0x010001403c057fae */ /* 0x0007e2000f901c44 */
[----:B------:R-:W-:-:S02]  /*1280*/  LOP3.LUT R23, R49, R52, RZ, 0xfc, !PT ;  /* 0x0000003431177212 */ /* 0x000fc400078efcff */
[----:B-----5:R-:W-:Y:S01]  /*1290*/  LOP3.LUT R42, R52, 0x1, RZ, 0xfc, !PT ;  /* 0x00000001342a7812 */ /* 0x020fe200078efcff */
[----:B------:R1:W-:Y:S01]  /*12a0*/  LDGSTS.E.BYPASS.128 [R4+0x1000], [R58.64+0x140], !PT ;  /* 0x010001403a047fae */ /* 0x0003e2000f901c44 */
[----:B------:R-:W-:Y:S02]  /*12b0*/  LOP3.LUT R43, R49, 0x1, R52, 0xfe, !PT ;  /* 0x00000001312b7812 */ /* 0x000fe400078efe34 */
[-C--:B------:R-:W-:Y:S01]  /*12c0*/  ISETP.GE.AND P4, PT, R23, R50.reuse, PT ;  /* 0x000000321700720c */ /* 0x080fe20003f86270 */
[-C--:B------:R-:W-:Y:S01]  /*12d0*/  FMUL R23, R31, R45.reuse ;  /* 0x0000002d1f177220 */ /* 0x080fe20000400000 */
[----:B------:R-:W-:Y:S01]  /*12e0*/  ISETP.GE.AND P1, PT, R53, R50, PT ;  /* 0x000000323500720c */ /* 0x000fe20003f26270 */
[----:B------:R-:W-:Y:S01]  /*12f0*/  FMUL R31, R34, R45 ;  /* 0x0000002d221f7220 */ /* 0x000fe20000400000 */
[-C--:B------:R-:W-:Y:S01]  /*1300*/  FMUL R53, R14, R7.reuse ;  /* 0x000000070e357220 */ /* 0x080fe20000400000 */
[-C--:B------:R-:W-:Y:S01]  /*1310*/  ISETP.GT.U32.AND P5, PT, R22, R42.reuse, PT ;  /* 0x0000002a1600720c */ /* 0x080fe20003fa4070 */
[-C--:B------:R-:W-:Y:S01]  /*1320*/  FMUL R39, R39, R7.reuse ;  /* 0x0000000727277220 */ /* 0x080fe20000400000 */
[----:B------:R-:W-:Y:S01]  /*1330*/  ISETP.GT.U32.AND P0, PT, R21, R42, PT ;  /* 0x0000002a1500720c */ /* 0x000fe20003f04070 */
[-C--:B------:R-:W-:Y:S01]  /*1340*/  FMUL R42, R10, R7.reuse ;  /* 0x000000070a2a7220 */ /* 0x080fe20000400000 */
[----:B------:R-:W-:Y:S01]  /*1350*/  ISETP.GE.AND P3, PT, R43, R50, PT ;  /* 0x000000322b00720c */ /* 0x000fe20003f66270 */
[-C--:B------:R-:W-:Y:S01]  /*1360*/  FMUL R43, R9, R44.reuse ;  /* 0x0000002c092b7220 */ /* 0x080fe20000400000 */
[-C--:B------:R-:W-:Y:S01]  /*1370*/  FMUL R10, R11, R7.reuse ;  /* 0x000000070b0a7220 */ /* 0x080fe20000400000 */
[-C--:B------:R-:W-:Y:S01]  /*1380*/  FMUL R34, R8, R44.reuse ;  /* 0x0000002c08227220 */ /* 0x080fe20000400000 */
[----:B------:R-:W-:Y:S01]  /*1390*/  FSEL R9, R31, RZ, !P1 ;  /* 0x000000ff1f097208 */ /* 0x000fe20004800000 */
[-C--:B------:R-:W-:Y:S01]  /*13a0*/  FMUL R19, R19, R7.reuse ;  /* 0x0000000713137220 */ /* 0x080fe20000400000 */
[----:B------:R-:W-:Y:S01]  /*13b0*/  FSEL R11, R53, RZ, !P1 ;  /* 0x000000ff350b7208 */ /* 0x000fe20004800000 */
[----:B------:R-:W-:Y:S01]  /*13c0*/  FMUL R16, R16, R44 ;  /* 0x0000002c10107220 */ /* 0x000fe20000400000 */
[----:B------:R-:W-:Y:S01]  /*13d0*/  FSEL R8, R32, RZ, !P1 ;  /* 0x000000ff20087208 */ /* 0x000fe20004800000 */
[----:B------:R-:W-:Y:S01]  /*13e0*/  FMUL R18, R18, R7 ;  /* 0x0000000712127220 */ /* 0x000fe20000400000 */
[----:B------:R-:W-:Y:S01]  /*13f0*/  FSEL R31, R29, RZ, !P3 ;  /* 0x000000ff1d1f7208 */ /* 0x000fe20005800000 */
[----:B------:R-:W0:Y:S01]  /*1400*/  LDGDEPBAR ;  /* 0x00000000000079af */ /* 0x000e220000000000 */
[----:B------:R-:W-:-:S02]  /*1410*/  LOP3.LUT R53, R52, 0x11, RZ, 0xfc, !PT ;  /* 0x0000001134357812 */ /* 0x000fc400078efcff */
[----:B------:R-:W-:Y:S02]  /*1420*/  FSEL R14, R12, RZ, !P1 ;  /* 0x000000ff0c0e7208 */ /* 0x000fe40004800000 */
[----:B------:R-:W-:Y:S02]  /*1430*/  FSEL R32, R23, RZ, !P3 ;  /* 0x000000ff17207208 */ /* 0x000fe40005800000 */
[----:B------:R-:W-:Y:S02]  /*1440*/  FSEL R12, R43, RZ, !P3 ;  /* 0x000000ff2b0c7208 */ /* 0x000fe40005800000 */
[----:B------:R-:W-:Y:S02]  /*1450*/  FSEL R23, R10, RZ, !P3 ;  /* 0x000000ff0a177208 */ /* 0x000fe40005800000 */
[----:B------:R-:W-:Y:S02]  /*1460*/  FSEL R29, R28, RZ, !P4 ;  /* 0x000000ff1c1d7208 */ /* 0x000fe40006000000 */
[----:B------:R-:W-:-:S02]  /*1470*/  FSEL R43, R30, RZ, !P4 ;  /* 0x000000ff1e2b7208 */ /* 0x000fc40006000000 */
[----:B------:R-:W-:Y:S02]  /*1480*/  FSEL R10, R34, RZ, !P4 ;  /* 0x000000ff220a7208 */ /* 0x000fe40006000000 */
[----:B------:R-:W-:Y:S02]  /*1490*/  FSEL R28, R42, RZ, !P4 ;  /* 0x000000ff2a1c7208 */ /* 0x000fe40006000000 */
[C---:B------:R-:W-:Y:S02]  /*14a0*/  ISETP.GT.U32.AND P3, PT, R21.reuse, R52, PT ;  /* 0x000000341500720c */ /* 0x040fe40003f64070 */
[----:B------:R-:W-:Y:S02]  /*14b0*/  ISETP.GT.U32.AND P4, PT, R21, R53, PT ;  /* 0x000000351500720c */ /* 0x000fe40003f84070 */
[----:B------:R-:W-:Y:S01]  /*14c0*/  FSEL R25, R31, RZ, P5 ;  /* 0x000000ff1f197208 */ /* 0x000fe20002800000 */
[----:B------:R-:W-:Y:S01]  /*14d0*/  FMUL R13, R13, R44 ;  /* 0x0000002c0d0d7220 */ /* 0x000fe20000400000 */
[--C-:B------:R-:W-:Y:S01]  /*14e0*/  LOP3.LUT R21, R49, 0x31, R52.reuse, 0xfe, !PT ;  /* 0x0000003131157812 */ /* 0x100fe200078efe34 */
[----:B------:R-:W-:Y:S01]  /*14f0*/  FMUL R33, R33, R46 ;  /* 0x0000002e21217220 */ /* 0x000fe20000400000 */
[----:B------:R-:W-:Y:S01]  /*1500*/  LOP3.LUT R31, R49, 0x30, R52, 0xfe, !PT ;  /* 0x00000030311f7812 */ /* 0x000fe200078efe34 */
[----:B------:R-:W-:Y:S01]  /*1510*/  FMUL R35, R35, R45 ;  /* 0x0000002d23237220 */ /* 0x000fe20000400000 */
[----:B------:R-:W-:Y:S01]  /*1520*/  FSEL R40, R8, RZ, P6 ;  /* 0x000000ff08287208 */ /* 0x000fe20003000000 */
[----:B------:R-:W-:Y:S01]  /*1530*/  FMUL R8, R37, R44 ;  /* 0x0000002c25087220 */ /* 0x000fe20000400000 */
[----:B------:R-:W-:Y:S01]  /*1540*/  FSEL R27, R32, RZ, P0 ;  /* 0x000000ff201b7208 */ /* 0x000fe20000000000 */
[----:B------:R-:W-:Y:S01]  /*1550*/  FMUL R15, R15, R7 ;  /* 0x000000070f0f7220 */ /* 0x000fe20000400000 */
[----:B------:R-:W-:Y:S01]  /*1560*/  ISETP.GE.AND P0, PT, R21, R50, PT ;  /* 0x000000321500720c */ /* 0x000fe20003f06270 */
[----:B------:R-:W-:-:S04]  /*1570*/  DEPBAR.LE SB0, 0x1 ;  /* 0x000080400000791a */ /* 0x000fc80000000000 */
[----:B------:R-:W-:Y:S02]  /*1580*/  ISETP.GE.AND P6, PT, R31, R50, PT ;  /* 0x000000321f00720c */ /* 0x000fe40003fc6270 */
[----:B------:R-:W-:Y:S02]  /*1590*/  LOP3.LUT R34, R52, 0x20, RZ, 0xfc, !PT ;  /* 0x0000002034227812 */ /* 0x000fe400078efcff */
[----:B------:R-:W-:Y:S02]  /*15a0*/  LOP3.LUT R30, R22, 0x28, RZ, 0xfc, !PT ;  /* 0x00000028161e7812 */ /* 0x000fe400078efcff */
[----:B------:R-:W-:Y:S02]  /*15b0*/  FSEL R24, R9, RZ, P2 ;  /* 0x000000ff09187208 */ /* 0x000fe40001000000 */
[----:B------:R-:W-:Y:S01]  /*15c0*/  FSEL R26, R43, RZ, P3 ;  /* 0x000000ff2b1a7208 */ /* 0x000fe20001800000 */
[----:B------:R-:W-:Y:S01]  /*15d0*/  FMUL R32, R36, R44 ;  /* 0x0000002c24207220 */ /* 0x000fe20000400000 */
[C-C-:B------:R-:W-:Y:S01]  /*15e0*/  LOP3.LUT R31, R49.reuse, 0x20, R52.reuse, 0xfe, !PT ;  /* 0x00000020311f7812 */ /* 0x140fe200078efe34 */
[----:B------:R-:W-:Y:S06]  /*15f0*/  BAR.SYNC 0x0 ;  /* 0x0000000000007b1d */ /* 0x000fec0000000000 */
[----:B------:R-:W-:Y:S01]  /*1600*/  LOP3.LUT R21, R49, 0x21, R52, 0xfe, !PT ;  /* 0x0000002131157812 */ /* 0x000fe200078efe34 */
[----:B------:R-:W-:-:S04]  /*1610*/  DEPBAR.LE SB0, 0x0 ;  /* 0x000080000000791a */ /* 0x000fc80000000000 */
[----:B------:R-:W-:Y:S01]  /*1620*/  FSEL R8, R8, RZ, !P0 ;  /* 0x000000ff08087208 */ /* 0x000fe20004000000 */
[----:B------:R-:W-:Y:S06]  /*1630*/  BAR.SYNC 0x0 ;  /* 0x0000000000007b1d */ /* 0x000fec0000000000 */
[----:B------:R-:W-:Y:S02]  /*1640*/  FSEL R9, R39, RZ, !P0 ;  /* 0x000000ff27097208 */ /* 0x000fe40004000000 */
[-C--:B------:R-:W-:Y:S02]  /*1650*/  ISETP.GT.U32.AND P3, PT, R47, R34.reuse, PT ;  /* 0x000000222f00720c */ /* 0x080fe40003f64070 */
[----:B------:R-:W-:Y:S01]  /*1660*/  ISETP.GT.U32.AND P5, PT, R30, R34, PT ;  /* 0x000000221e00720c */ /* 0x000fe20003fa4070 */
[----:B------:R-:W-:Y:S01]  /*1670*/  FMUL R34, R38, R7 ;  /* 0x0000000726227220 */ /* 0x000fe20000400000 */
[----:B------:R-:W-:Y:S01]  /*1680*/  ISETP.GE.AND P0, PT, R31, R50, PT ;  /* 0x000000321f00720c */ /* 0x000fe20003f06270 */
[----:B------:R-:W-:Y:S01]  /*1690*/  FMUL R31, R17, R44 ;  /* 0x0000002c111f7220 */ /* 0x000fe20000400000 */
[----:B------:R-:W-:-:S02]  /*16a0*/  ISETP.GE.AND P2, PT, R21, R50, PT ;  /* 0x000000321500720c */ /* 0x000fc40003f46270 */
[----:B------:R-:W-:Y:S02]  /*16b0*/  LOP3.LUT R36, R52, 0x21, RZ, 0xfc, !PT ;  /* 0x0000002134247812 */ /* 0x000fe400078efcff */
[----:B------:R-:W-:Y:S02]  /*16c0*/  LOP3.LUT R17, R49, 0x11, R52, 0xfe, !PT ;  /* 0x0000001131117812 */ /* 0x000fe400078efe34 */
[----:B------:R-:W-:Y:S02]  /*16d0*/  FSEL R32, R32, RZ, !P6 ;  /* 0x000000ff20207208 */ /* 0x000fe40007000000 */
[----:B------:R-:W-:Y:S02]  /*16e0*/  FSEL R34, R34, RZ, !P6 ;  /* 0x000000ff22227208 */ /* 0x000fe40007000000 */
[----:B------:R-:W-:Y:S02]  /*16f0*/  FSEL R31, R31, RZ, !P2 ;  /* 0x000000ff1f1f7208 */ /* 0x000fe40005000000 */
[----:B------:R-:W-:-:S02]  /*1700*/  FSEL R21, R19, RZ, !P2 ;  /* 0x000000ff13157208 */ /* 0x000fc40005000000 */
[-C--:B------:R-:W-:Y:S02]  /*1710*/  ISETP.GT.U32.AND P6, PT, R47, R36.reuse, PT ;  /* 0x000000242f00720c */ /* 0x080fe40003fc4070 */
[----:B------:R-:W-:Y:S02]  /*1720*/  ISETP.GT.U32.AND P2, PT, R30, R36, PT ;  /* 0x000000241e00720c */ /* 0x000fe40003f44070 */
[----:B------:R-:W-:Y:S02]  /*1730*/  FSEL R38, R16, RZ, !P0 ;  /* 0x000000ff10267208 */ /* 0x000fe40004000000 */
[----:B------:R-:W-:Y:S02]  /*1740*/  FSEL R36, R18, RZ, !P0 ;  /* 0x000000ff12247208 */ /* 0x000fe40004000000 */
[----:B------:R-:W-:Y:S02]  /*1750*/  ISETP.GE.AND P0, PT, R17, R50, PT ;  /* 0x000000321100720c */ /* 0x000fe40003f06270 */
[----:B------:R-:W-:-:S02]  /*1760*/  LOP3.LUT R17, R49, 0x17, R48, 0xf8, !PT ;  /* 0x0000001731117812 */ /* 0x000fc400078ef830 */
[----:B------:R-:W-:Y:S02]  /*1770*/  ISETP.GT.U32.AND P1, PT, R22, R52, PT ;  /* 0x000000341600720c */ /* 0x000fe40003f24070 */
[----:B------:R-:W-:Y:S02]  /*1780*/  FSEL R37, R13, RZ, !P0 ;  /* 0x000000ff0d257208 */ /* 0x000fe40004000000 */
[----:B------:R-:W-:Y:S02]  /*1790*/  FSEL R33, R33, RZ, !P0 ;  /* 0x000000ff21217208 */ /* 0x000fe40004000000 */
[----:B------:R-:W-:Y:S02]  /*17a0*/  FSEL R35, R35, RZ, !P0 ;  /* 0x000000ff23237208 */ /* 0x000fe40004000000 */
[----:B------:R-:W-:Y:S02]  /*17b0*/  FSEL R13, R15, RZ, !P0 ;  /* 0x000000ff0f0d7208 */ /* 0x000fe40004000000 */
[----:B------:R-:W-:-:S02]  /*17c0*/  ISETP.GE.AND P0, PT, R17, R50, PT ;  /* 0x000000321100720c */ /* 0x000fc40003f06270 */
[----:B------:R-:W-:Y:S02]  /*17d0*/  FSEL R29, R29, RZ, P1 ;  /* 0x000000ff1d1d7208 */ /* 0x000fe40000800000 */
[----:B------:R-:W-:Y:S02]  /*17e0*/  ISETP.GT.U32.AND P1, PT, R22, R53, PT ;  /* 0x000000351600720c */ /* 0x000fe40003f24070 */
[----:B------:R-:W-:Y:S01]  /*17f0*/  FSEL R18, R40, RZ, !P0 ;  /* 0x000000ff28127208 */ /* 0x000fe20004000000 */
[----:B------:R-:W-:Y:S01]  /*1800*/  IMAD.SHL.U32 R40, R2, 0x4, RZ ;  /* 0x0000000402287824 */ /* 0x000fe200078e00ff */
[----:B------:R-:W-:Y:S02]  /*1810*/  LOP3.LUT R15, R49, 0x8, R22, 0xfe, !PT ;  /* 0x00000008310f7812 */ /* 0x000fe400078efe16 */
[----:B------:R-:W-:Y:S02]  /*1820*/  FSEL R19, R33, RZ, P1 ;  /* 0x000000ff21137208 */ /* 0x000fe40000800000 */
[----:B------:R-:W-:-:S02]  /*1830*/  LOP3.LUT R7, R52, 0x30, RZ, 0xfc, !PT ;  /* 0x0000003034077812 */ /* 0x000fc400078efcff */
[----:B------:R-:W-:Y:S02]  /*1840*/  FSEL R17, R25, RZ, !P0 ;  /* 0x000000ff19117208 */ /* 0x000fe40004000000 */
[----:B------:R-:W-:Y:S02]  /*1850*/  FSEL R25, R35, RZ, P4 ;  /* 0x000000ff23197208 */ /* 0x000fe40002000000 */
[----:B------:R-:W-:Y:S02]  /*1860*/  ISETP.GE.AND P4, PT, R15, R50, PT ;  /* 0x000000320f00720c */ /* 0x000fe40003f86270 */
[----:B------:R-:W-:Y:S02]  /*1870*/  FSEL R16, R29, RZ, !P0 ;  /* 0x000000ff1d107208 */ /* 0x000fe40004000000 */
[----:B------:R-:W-:Y:S02]  /*1880*/  FSEL R19, R19, RZ, !P0 ;  /* 0x000000ff13137208 */ /* 0x000fe40004000000 */
[----:B------:R-:W-:-:S02]  /*1890*/  LOP3.LUT R15, R49, 0x28, R22, 0xfe, !PT ;  /* 0x00000028310f7812 */ /* 0x000fc400078efe16 */
[----:B------:R-:W-:Y:S02]  /*18a0*/  LOP3.LUT R40, R40, 0x3c, RZ, 0xc0, !PT ;  /* 0x0000003c28287812 */ /* 0x000fe400078ec0ff */
[-C--:B------:R-:W-:Y:S02]  /*18b0*/  ISETP.GT.U32.AND P1, PT, R47, R7.reuse, PT ;  /* 0x000000072f00720c */ /* 0x080fe40003f24070 */
[----:B------:R-:W-:Y:S02]  /*18c0*/  ISETP.GT.U32.AND P0, PT, R30, R7, PT ;  /* 0x000000071e00720c */ /* 0x000fe40003f04070 */
[----:B---3--:R-:W-:Y:S02]  /*18d0*/  LOP3.LUT R5, R49, R47, RZ, 0xfc, !PT ;  /* 0x0000002f31057212 */ /* 0x008fe400078efcff */
[----:B------:R-:W-:Y:S02]  /*18e0*/  SHF.R.U32.HI R7, RZ, 0x4, R2 ;  /* 0x00000004ff077819 */ /* 0x000fe40000011602 */
[----:B------:R-:W-:-:S02]  /*18f0*/  FSEL R26, R26, RZ, !P4 ;  /* 0x000000ff1a1a7208 */ /* 0x000fc40006000000 */
[----:B------:R-:W-:Y:S02]  /*1900*/  FSEL R27, R27, RZ, !P4 ;  /* 0x000000ff1b1b7208 */ /* 0x000fe40006000000 */
[----:B------:R-:W-:Y:S02]  /*1910*/  FSEL R24, R24, RZ, !P4 ;  /* 0x000000ff18187208 */ /* 0x000fe40006000000 */
[----:B------:R-:W-:Y:S02]  /*1920*/  FSEL R25, R25, RZ, !P4 ;  /* 0x000000ff19197208 */ /* 0x000fe40006000000 */
[----:B------:R-:W-:Y:S01]  /*1930*/  FSEL R2, R36, RZ, P5 ;  /* 0x000000ff24027208 */ /* 0x000fe20002800000 */
[----:B------:R-:W-:Y:S01]  /*1940*/  IMAD R51, R51, 0x44, R40 ;  /* 0x0000004433337824 */ /* 0x000fe200078e0228 */
[----:B------:R-:W-:Y:S02]  /*1950*/  ISETP.GE.AND P5, PT, R15, R50, PT ;  /* 0x000000320f00720c */ /* 0x000fe40003fa6270 */
[----:B------:R-:W-:-:S02]  /*1960*/  FSEL R31, R31, RZ, P6 ;  /* 0x000000ff1f1f7208 */ /* 0x000fc40003000000 */
[----:B------:R-:W-:Y:S01]  /*1970*/  ISETP.GE.AND P6, PT, R5, R50, PT ;  /* 0x000000320500720c */ /* 0x000fe20003fc6270 */
[----:B------:R-:W-:Y:S01]  /*1980*/  STS.64 [R20.X4], R16 ;  /* 0x0000001014007388 */ /* 0x000fe20000004a00 */
[----:B------:R-:W-:Y:S02]  /*1990*/  LOP3.LUT R52, R52, 0x31, RZ, 0xfc, !PT ;  /* 0x0000003134347812 */ /* 0x000fe400078efcff */
[----:B-1----:R-:W-:Y:S01]  /*19a0*/  FSEL R4, R11, RZ, !P5 ;  /* 0x000000ff0b047208 */ /* 0x002fe20006800000 */
[----:B------:R-:W-:Y:S01]  /*19b0*/  STS.64 [R20.X4+0x880], R26 ;  /* 0x0008801a14007388 */ /* 0x000fe20000004a00 */
[----:B------:R-:W-:Y:S02]  /*19c0*/  FSEL R5, R13, RZ, !P5 ;  /* 0x000000ff0d057208 */ /* 0x000fe40006800000 */
[----:B------:R-:W-:Y:S01]  /*19d0*/  FSEL R11, R12, RZ, !P6 ;  /* 0x000000ff0c0b7208 */ /* 0x000fe20007000000 */
[----:B------:R-:W-:Y:S01]  /*19e0*/  STS.64 [R20.X4+0x40], R18 ;  /* 0x0000401214007388 */ /* 0x000fe20000004a00 */
[----:B------:R-:W-:-:S03]  /*19f0*/  FSEL R36, R14, RZ, !P6 ;  /* 0x000000ff0e247208 */ /* 0x000fc60007000000 */
[----:B------:R-:W-:Y:S01]  /*1a00*/  STS.64 [R20.X4+0x8c0], R24 ;  /* 0x0008c01814007388 */ /* 0x000fe20000004a00 */
[----:B------:R-:W-:-:S03]  /*1a10*/  ISETP.GT.U32.AND P4, PT, R30, R52, PT ;  /* 0x000000341e00720c */ /* 0x000fc60003f84070 */
[----:B------:R-:W-:Y:S04]  /*1a20*/  STS.64 [R20.X4+0x80], RZ ;  /* 0x000080ff14007388 */ /* 0x000fe80000004a00 */
[----:B------:R-:W-:Y:S04]  /*1a30*/  STS.64 [R20.X4+0x900], RZ ;  /* 0x000900ff14007388 */ /* 0x000fe80000004a00 */
[----:B------:R-:W-:Y:S04]  /*1a40*/  STS.64 [R20.X4+0xc0], RZ ;  /* 0x0000c0ff14007388 */ /* 0x000fe80000004a00 */
[----:B------:R-:W-:Y:S01]  /*1a50*/  STS.64 [R20.X4+0x940], RZ ;  /* 0x000940ff14007388 */ /* 0x000fe20000004a00 */
[----:B------:R-:W-:-:S03]  /*1a60*/  SGXT.U32 R30, R7, 0x3 ;  /* 0x00000003071e781a */ /* 0x000fc60000000000 */
[----:B------:R-:W-:Y:S06]  /*1a70*/  BAR.SYNC 0x0 ;  /* 0x0000000000007b1d */ /* 0x000fec0000000000 */
[----:B------:R-:W1:Y:S01]  /*1a80*/  LDS.128 R12, [R51.X4] ;  /* 0x00000000330c7984 */ /* 0x000e620000004c00 */
[----:B------:R-:W-:-:S03]  /*1a90*/  FSEL R38, R38, RZ, P3 ;  /* 0x000000ff26267208 */ /* 0x000fc60001800000 */
[----:B------:R-:W2:Y:S01]  /*1aa0*/  LDS.128 R16, [R51.X4+0x880] ;  /* 0x0008800033107984 */ /* 0x000ea20000004c00 */
[----:B------:R-:W-:Y:S02]  /*1ab0*/  ISETP.GT.U32.AND P3, PT, R47, R52, PT ;  /* 0x000000342f00720c */ /* 0x000fe40003f64070 */
[C-C-:B------:R-:W-:Y:S01]  /*1ac0*/  LOP3.LUT R7, R49.reuse, 0x38, R30.reuse, 0xfe, !PT ;  /* 0x0000003831077812 */ /* 0x140fe200078efe1e */
[----:B------:R-:W3:Y:S01]  /*1ad0*/  LDS.128 R24, [R51.X4+0x1100] ;  /* 0x0011000033187984 */ /* 0x000ee20000004c00 */
[C-C-:B------:R-:W-:Y:S02]  /*1ae0*/  LOP3.LUT R33, R49.reuse, 0x30, R30.reuse, 0xfe, !PT ;  /* 0x0000003031217812 */ /* 0x140fe400078efe1e */
[C-C-:B------:R-:W-:Y:S02]  /*1af0*/  LOP3.LUT R35, R49.reuse, 0x28, R30.reuse, 0xfe, !PT ;  /* 0x0000002831237812 */ /* 0x140fe400078efe1e */
[C-C-:B------:R-:W-:Y:S02]  /*1b00*/  LOP3.LUT R43, R49.reuse, 0x20, R30.reuse, 0xfe, !PT ;  /* 0x00000020312b7812 */ /* 0x140fe400078efe1e */
[----:B------:R-:W-:-:S02]  /*1b10*/  LOP3.LUT R41, R49, 0x18, R30, 0xfe, !PT ;  /* 0x0000001831297812 */ /* 0x000fc400078efe1e */
[C-C-:B------:R-:W-:Y:S02]  /*1b20*/  LOP3.LUT R45, R49.reuse, 0x10, R30.reuse, 0xfe, !PT ;  /* 0x00000010312d7812 */ /* 0x140fe400078efe1e */
[C---:B------:R-:W-:Y:S02]  /*1b30*/  LOP3.LUT R47, R49.reuse, 0x8, R30, 0xfe, !PT ;  /* 0x00000008312f7812 */ /* 0x040fe400078efe1e */
[----:B------:R-:W-:Y:S02]  /*1b40*/  LOP3.LUT R49, R49, R30, RZ, 0xfc, !PT ;  /* 0x0000001e31317212 */ /* 0x000fe400078efcff */
[----:B------:R-:W-:Y:S02]  /*1b50*/  FSEL R38, R38, RZ, !P6 ;  /* 0x000000ff26267208 */ /* 0x000fe40007000000 */
[----:B------:R-:W-:Y:S02]  /*1b60*/  FSEL R39, R31, RZ, !P6 ;  /* 0x000000ff1f277208 */ /* 0x000fe40007000000 */
[----:B------:R-:W-:-:S02]  /*1b70*/  FSEL R21, R21, RZ, P2 ;  /* 0x000000ff15157208 */ /* 0x000fc40001000000 */
[----:B------:R-:W-:Y:S02]  /*1b80*/  ISETP.GE.U32.AND P2, PT, R49, R50, PT ;  /* 0x000000323100720c */ /* 0x000fe40003f46070 */
[----:B------:R-:W-:Y:S02]  /*1b90*/  FSEL R22, R28, RZ, !P5 ;  /* 0x000000ff1c167208 */ /* 0x000fe40006800000 */
[----:B------:R-:W-:Y:S01]  /*1ba0*/  FSEL R23, R23, RZ, !P5 ;  /* 0x000000ff17177208 */ /* 0x000fe20006800000 */
[----:B------:R-:W4:Y:S01]  /*1bb0*/  LDS.128 R28, [R51.X4+0x1980] ;  /* 0x00198000331c7984 */ /* 0x000f220000004c00 */
[----:B------:R-:W-:Y:S01]  /*1bc0*/  FSEL R32, R32, RZ, P1 ;  /* 0x000000ff20207208 */ /* 0x000fe20000800000 */
[----:B------:R-:W-:Y:S01]  /*1bd0*/  IMAD.MOV.U32 R55, RZ, RZ, 0x4 ;  /* 0x00000004ff377424 */ /* 0x000fe200078e00ff */
[----:B------:R-:W-:Y:S01]  /*1be0*/  FSEL R10, R10, RZ, !P6 ;  /* 0x000000ff0a0a7208 */ /* 0x000fe20007000000 */
[----:B------:R-:W-:Y:S06]  /*1bf0*/  BAR.SYNC 0x0 ;  /* 0x0000000000007b1d */ /* 0x000fec0000000000 */
[----:B------:R1:W-:Y:S01]  /*1c00*/  STS.64 [R20.X4+0x8c0], R4 ;  /* 0x0008c00414007388 */ /* 0x0003e20000004a00 */
[----:B------:R-:W-:Y:S01]  /*1c10*/  ISETP.GT.U32.AND P1, PT, R49, -0x1, PT ;  /* 0xffffffff3100780c */ /* 0x000fe20003f24070 */
[----:B------:R-:W-:Y:S01]  /*1c20*/  IMAD.WIDE.U32 R52, R40, 0x4, RZ ;  /* 0x0000000428347825 */ /* 0x000fe200078e00ff */
[----:B------:R-:W-:Y:S01]  /*1c30*/  ISETP.GE.AND.EX P2, PT, R0, R3, PT, P2 ;  /* 0x000000030000720c */ /* 0x000fe20003f46320 */
[----:B------:R2:W-:Y:S01]  /*1c40*/  STS.64 [R20.X4+0x80], R38 ;  /* 0x0000802614007388 */ /* 0x0005e20000004a00 */
[----:B------:R-:W-:-:S02]  /*1c50*/  FSEL R37, R37, RZ, !P6 ;  /* 0x000000ff25257208 */ /* 0x000fc40007000000 */
[----:B------:R-:W-:Y:S01]  /*1c60*/  ISETP.GT.AND.EX P1, PT, R0, -0x1, !P2, P1 ;  /* 0xffffffff0000780c */ /* 0x000fe20005724310 */
[----:B------:R3:W-:Y:S01]  /*1c70*/  STS.64 [R20.X4+0x880], R22 ;  /* 0x0008801614007388 */ /* 0x0007e20000004a00 */
[----:B-1----:R-:W-:Y:S02]  /*1c80*/  IMAD.SHL.U32 R4, R6, 0x40, RZ ;  /* 0x0000004006047824 */ /* 0x002fe400078e00ff */
[C---:B--2---:R-:W-:Y:S01]  /*1c90*/  IMAD.SHL.U32 R39, R47.reuse, 0x1000, RZ ;  /* 0x000010002f277824 */ /* 0x044fe200078e00ff */
[----:B------:R1:W-:Y:S01]  /*1ca0*/  STS.64 [R20.X4], R10 ;  /* 0x0000000a14007388 */ /* 0x0003e20000004a00 */
[C---:B------:R-:W-:Y:S01]  /*1cb0*/  ISETP.GE.U32.AND P2, PT, R47.reuse, R50, PT ;  /* 0x000000322f00720c */ /* 0x040fe20003f46070 */
[----:B------:R-:W-:Y:S01]  /*1cc0*/  IMAD.WIDE R4, R4, R55, c[0x0][0x170] ;  /* 0x00005c0004047625 */ /* 0x000fe200078e0237 */
[----:B---3--:R-:W-:Y:S02]  /*1cd0*/  FSEL R22, R34, RZ, P0 ;  /* 0x000000ff22167208 */ /* 0x008fe40000000000 */
[----:B------:R-:W-:-:S02]  /*1ce0*/  ISETP.GT.U32.AND P0, PT, R47, -0x1, PT ;  /* 0xffffffff2f00780c */ /* 0x000fc40003f04070 */
[--C-:B------:R-:W-:Y:S02]  /*1cf0*/  SHF.L.U64.HI R47, R47, 0xc, R0.reuse ;  /* 0x0000000c2f2f7819 */ /* 0x100fe40000010200 */
[-C--:B------:R-:W-:Y:S01]  /*1d00*/  LOP3.LUT R39, R39, R52.reuse, RZ, 0xfc, !PT ;  /* 0x0000003427277212 */ /* 0x080fe200078efcff */
[----:B------:R2:W-:Y:S01]  /*1d10*/  STS.64 [R20.X4+0x40], R36 ;  /* 0x0000402414007388 */ /* 0x0005e20000004a00 */
[----:B-1----:R-:W-:Y:S01]  /*1d20*/  IMAD.SHL.U32 R11, R49, 0x1000, RZ ;  /* 0x00001000310b7824 */ /* 0x002fe200078e00ff */
[----:B------:R-:W-:Y:S02]  /*1d30*/  ISETP.GE.AND.EX P2, PT, R0, R3, PT, P2 ;  /* 0x000000030000720c */ /* 0x000fe40003f46320 */
[----:B------:R-:W-:Y:S02]  /*1d40*/  LOP3.LUT R47, R47, R53, RZ, 0xfc, !PT ;  /* 0x000000352f2f7212 */ /* 0x000fe400078efcff */
[----:B------:R-:W-:Y:S02]  /*1d50*/  SHF.L.U64.HI R49, R49, 0xc, R0 ;  /* 0x0000000c31317819 */ /* 0x000fe40000010200 */
[----:B------:R-:W-:-:S02]  /*1d60*/  LOP3.LUT R11, R11, R52, RZ, 0xfc, !PT ;  /* 0x000000340b0b7212 */ /* 0x000fc400078efcff */
[----:B--2---:R-:W-:Y:S02]  /*1d70*/  FSEL R37, R8, RZ, P3 ;  /* 0x000000ff08257208 */ /* 0x004fe40001800000 */
[----:B------:R-:W-:Y:S02]  /*1d80*/  IADD3 R38, P3, R4, R39, RZ ;  /* 0x0000002704267210 */ /* 0x000fe40007f7e0ff */
[----:B------:R-:W-:Y:S02]  /*1d90*/  FSEL R9, R9, RZ, P4 ;  /* 0x000000ff09097208 */ /* 0x000fe40002000000 */
[----:B------:R-:W-:Y:S02]  /*1da0*/  ISETP.GE.U32.AND P4, PT, R41, R50, PT ;  /* 0x000000322900720c */ /* 0x000fe40003f86070 */
[----:B------:R-:W-:Y:S01]  /*1db0*/  ISETP.GT.AND.EX P0, PT, R0, -0x1, !P2, P0 ;  /* 0xffffffff0000780c */ /* 0x000fe20005704300 */
[----:B------:R-:W-:Y:S01]  /*1dc0*/  IMAD.X R39, R5, 0x1, R47, P3 ;  /* 0x0000000105277824 */ /* 0x000fe200018e062f */
[----:B------:R-:W-:-:S02]  /*1dd0*/  LOP3.LUT R49, R49, R53, RZ, 0xfc, !PT ;  /* 0x0000003531317212 */ /* 0x000fc400078efcff */
[----:B------:R-:W-:Y:S02]  /*1de0*/  IADD3 R8, P2, R4, R11, RZ ;  /* 0x0000000b04087210 */ /* 0x000fe40007f5e0ff */
[----:B------:R-:W-:Y:S02]  /*1df0*/  FSEL R10, R2, RZ, !P5 ;  /* 0x000000ff020a7208 */ /* 0x000fe40006800000 */
[----:B------:R-:W-:Y:S02]  /*1e00*/  FSEL R11, R21, RZ, !P5 ;  /* 0x000000ff150b7208 */ /* 0x000fe40006800000 */
[----:B------:R-:W-:Y:S02]  /*1e10*/  FSEL R22, R22, RZ, !P5 ;  /* 0x000000ff16167208 */ /* 0x000fe40006800000 */
[----:B------:R-:W-:Y:S02]  /*1e20*/  FSEL R23, R9, RZ, !P5 ;  /* 0x000000ff09177208 */ /* 0x000fe40006800000 */
[----:B------:R-:W-:-:S02]  /*1e30*/  ISETP.GT.U32.AND P3, PT, R41, -0x1, PT ;  /* 0xffffffff2900780c */ /* 0x000fc40003f64070 */
[----:B------:R-:W-:Y:S02]  /*1e40*/  ISETP.GE.AND.EX P4, PT, R0, R3, PT, P4 ;  /* 0x000000030000720c */ /* 0x000fe40003f86340 */
[----:B------:R-:W-:Y:S02]  /*1e50*/  ISETP.GE.U32.AND P5, PT, R43, R50, PT ;  /* 0x000000322b00720c */ /* 0x000fe40003fa6070 */
[----:B------:R-:W-:Y:S02]  /*1e60*/  FSEL R36, R32, RZ, !P6 ;  /* 0x000000ff20247208 */ /* 0x000fe40007000000 */
[----:B------:R-:W-:Y:S01]  /*1e70*/  FSEL R37, R37, RZ, !P6 ;  /* 0x000000ff25257208 */ /* 0x000fe20007000000 */
[----:B------:R-:W-:Y:S01]  /*1e80*/  IMAD.X R9, R5, 0x1, R49, P2 ;  /* 0x0000000105097824 */ /* 0x000fe200010e0631 */
[----:B------:R-:W-:Y:S02]  /*1e90*/  ISETP.GT.AND.EX P3, PT, R0, -0x1, !P4, P3 ;  /* 0xffffffff0000780c */ /* 0x000fe40006764330 */
[----:B------:R-:W-:-:S02]  /*1ea0*/  ISETP.GT.U32.AND P4, PT, R43, -0x1, PT ;  /* 0xffffffff2b00780c */ /* 0x000fc40003f84070 */
[C---:B------:R-:W-:Y:S01]  /*1eb0*/  ISETP.GE.AND.EX P5, PT, R0.reuse, R3, PT, P5 ;  /* 0x000000030000720c */ /* 0x040fe20003fa6350 */
[----:B------:R-:W-:Y:S01]  /*1ec0*/  STS.64 [R20.X4+0x900], R10 ;  /* 0x0009000a14007388 */ /* 0x000fe20000004a00 */
[-C--:B------:R-:W-:Y:S02]  /*1ed0*/  ISETP.GE.U32.AND P6, PT, R35, R50.reuse, PT ;  /* 0x000000322300720c */ /* 0x080fe40003fc6070 */
[----:B------:R-:W-:Y:S01]  /*1ee0*/  ISETP.GE.U32.AND P2, PT, R45, R50, PT ;  /* 0x000000322d00720c */ /* 0x000fe20003f46070 */
[----:B------:R-:W-:Y:S01]  /*1ef0*/  STS.64 [R20.X4+0xc0], R36 ;  /* 0x0000c02414007388 */ /* 0x000fe20000004a00 */
[----:B------:R-:W-:-:S03]  /*1f00*/  ISETP.GT.AND.EX P4, PT, R0, -0x1, !P5, P4 ;  /* 0xffffffff0000780c */ /* 0x000fc60006f84340 */
[----:B------:R-:W-:Y:S04]  /*1f10*/  STS.64 [R20.X4+0x940], R22 ;  /* 0x0009401614007388 */ /* 0x000fe80000004a00 */
[----:B------:R-:W-:Y:S06]  /*1f20*/  BAR.SYNC 0x0 ;  /* 0x0000000000007b1d */ /* 0x000fec0000000000 */
[----:B------:R-:W-:Y:S01]  /*1f30*/  @P1 STG.E.128 [R8.64], R12 ;  /* 0x0000000c08001986 */ /* 0x000fe2000c101d04 */
[----:B------:R-:W-:-:S02]  /*1f40*/  ISETP.GE.AND.EX P6, PT, R0, R3, PT, P6 ;  /* 0x000000030000720c */ /* 0x000fc40003fc6360 */
[----:B------:R-:W-:Y:S01]  /*1f50*/  ISETP.GT.U32.AND P5, PT, R35, -0x1, PT ;  /* 0xffffffff2300780c */ /* 0x000fe20003fa4070 */
[----:B------:R1:W-:Y:S01]  /*1f60*/  @P0 STG.E.128 [R38.64], R16 ;  /* 0x0000001026000986 */ /* 0x0003e2000c101d04 */
[C---:B------:R-:W-:Y:S02]  /*1f70*/  ISETP.GT.U32.AND P1, PT, R45.reuse, -0x1, PT ;  /* 0xffffffff2d00780c */ /* 0x040fe40003f24070 */
[CC--:B------:R-:W-:Y:S01]  /*1f80*/  ISETP.GE.AND.EX P2, PT, R0.reuse, R3.reuse, PT, P2 ;  /* 0x000000030000720c */ /* 0x0c0fe20003f46320 */
[----:B------:R-:W-:Y:S01]  /*1f90*/  IMAD.SHL.U32 R23, R45, 0x1000, RZ ;  /* 0x000010002d177824 */ /* 0x000fe200078e00ff */
[----:B------:R-:W-:Y:S01]  /*1fa0*/  ISETP.GE.U32.AND P0, PT, R33, R50, PT ;  /* 0x000000322100720c */ /* 0x000fe20003f06070 */
[----:B------:R-:W2:Y:S01]  /*1fb0*/  LDS.128 R16, [R51.X4] ;  /* 0x0000000033107984 */ /* 0x000ea20000004c00 */
[C---:B------:R-:W-:Y:S02]  /*1fc0*/  ISETP.GT.AND.EX P6, PT, R0.reuse, -0x1, !P6, P5 ;  /* 0xffffffff0000780c */ /* 0x040fe400077c4350 */
[C---:B------:R-:W-:Y:S01]  /*1fd0*/  ISETP.GT.AND.EX P1, PT, R0.reuse, -0x1, !P2, P1 ;  /* 0xffffffff0000780c */ /* 0x040fe20005724310 */
[----:B------:R-:W3:Y:S01]  /*1fe0*/  LDS.128 R12, [R51.X4+0x880] ;  /* 0x00088000330c7984 */ /* 0x000ee20000004c00 */
[----:B------:R-:W-:-:S02]  /*1ff0*/  ISETP.GE.AND.EX P0, PT, R0, R3, PT, P0 ;  /* 0x000000030000720c */ /* 0x000fc40003f06300 */
[----:B------:R-:W-:Y:S01]  /*2000*/  ISETP.GT.U32.AND P5, PT, R33, -0x1, PT ;  /* 0xffffffff2100780c */ /* 0x000fe20003fa4070 */
[----:B------:R-:W2:Y:S01]  /*2010*/  LDS.128 R8, [R51.X4+0x1100] ;  /* 0x0011000033087984 */ /* 0x000ea20000004c00 */
[C---:B------:R-:W-:Y:S02]  /*2020*/  ISETP.GE.U32.AND P2, PT, R7.reuse, R50, PT ;  /* 0x000000320700720c */ /* 0x040fe40003f46070 */
[C---:B------:R-:W-:Y:S02]  /*2030*/  ISETP.GT.AND.EX P0, PT, R0.reuse, -0x1, !P0, P5 ;  /* 0xffffffff0000780c */ /* 0x040fe40004704350 */
[----:B------:R-:W-:Y:S02]  /*2040*/  ISETP.GE.AND.EX P2, PT, R0, R3, PT, P2 ;  /* 0x000000030000720c */ /* 0x000fe40003f46320 */
[----:B------:R-:W-:Y:S01]  /*2050*/  ISETP.GT.U32.AND P5, PT, R7, -0x1, PT ;  /* 0xffffffff0700780c */ /* 0x000fe20003fa4070 */
[----:B------:R-:W-:Y:S01]  /*2060*/  IMAD.SHL.U32 R21, R41, 0x1000, RZ ;  /* 0x0000100029157824 */ /* 0x000fe200078e00ff */
[----:B------:R-:W-:-:S02]  /*2070*/  SHF.L.U64.HI R45, R45, 0xc, R0 ;  /* 0x0000000c2d2d7819 */ /* 0x000fc40000010200 */
[-C--:B------:R-:W-:Y:S02]  /*2080*/  LOP3.LUT R23, R23, R52.reuse, RZ, 0xfc, !PT ;  /* 0x0000003417177212 */ /* 0x080fe400078efcff */
[----:B------:R-:W-:Y:S02]  /*2090*/  ISETP.GT.AND.EX P2, PT, R0, -0x1, !P2, P5 ;  /* 0xffffffff0000780c */ /* 0x000fe40005744350 */
[----:B------:R-:W-:Y:S02]  /*20a0*/  SHF.L.U64.HI R3, R41, 0xc, R0 ;  /* 0x0000000c29037819 */ /* 0x000fe40000010200 */
[----:B------:R-:W-:Y:S02]  /*20b0*/  LOP3.LUT R45, R45, R53, RZ, 0xfc, !PT ;  /* 0x000000352d2d7212 */ /* 0x000fe400078efcff */
[----:B------:R-:W-:Y:S01]  /*20c0*/  IADD3 R2, P5, R4, R23, RZ ;  /* 0x0000001704027210 */ /* 0x000fe20007fbe0ff */
[----:B------:R-:W-:Y:S01]  /*20d0*/  IMAD.SHL.U32 R37, R43, 0x1000, RZ ;  /* 0x000010002b257824 */ /* 0x000fe200078e00ff */
[----:B------:R-:W-:-:S02]  /*20e0*/  LOP3.LUT R21, R21, R52, RZ, 0xfc, !PT ;  /* 0x0000003415157212 */ /* 0x000fc400078efcff */
[--C-:B------:R-:W-:Y:S02]  /*20f0*/  SHF.L.U64.HI R41, R43, 0xc, R0.reuse ;  /* 0x0000000c2b297819 */ /* 0x100fe40000010200 */
[----:B------:R-:W-:Y:S01]  /*2100*/  LOP3.LUT R43, R3, R53, RZ, 0xfc, !PT ;  /* 0x00000035032b7212 */ /* 0x000fe200078efcff */
[----:B------:R-:W-:Y:S01]  /*2110*/  IMAD.X R3, R5, 0x1, R45, P5 ;  /* 0x0000000105037824 */ /* 0x000fe200028e062d */
[----:B------:R-:W-:Y:S01]  /*2120*/  IADD3 R20, P5, R4, R21, RZ ;  /* 0x0000001504147210 */ /* 0x000fe20007fbe0ff */
[----:B-1----:R-:W-:Y:S01]  /*2130*/  IMAD.SHL.U32 R39, R35, 0x1000, RZ ;  /* 0x0000100023277824 */ /* 0x002fe200078e00ff */
[----:B------:R-:W-:Y:S02]  /*2140*/  LOP3.LUT R37, R37, R52, RZ, 0xfc, !PT ;  /* 0x0000003425257212 */ /* 0x000fe400078efcff */
[----:B------:R-:W-:Y:S01]  /*2150*/  SHF.L.U64.HI R23, R35, 0xc, R0 ;  /* 0x0000000c23177819 */ /* 0x000fe20000010200 */
[----:B------:R-:W-:Y:S01]  /*2160*/  IMAD.X R21, R5, 0x1, R43, P5 ;  /* 0x0000000105157824 */ /* 0x000fe200028e062b */
[----:B------:R-:W-:-:S02]  /*2170*/  LOP3.LUT R41, R41, R53, RZ, 0xfc, !PT ;  /* 0x0000003529297212 */ /* 0x000fc400078efcff */
[C---:B------:R-:W-:Y:S01]  /*2180*/  IADD3 R22, P5, R4.reuse, R37, RZ ;  /* 0x0000002504167210 */ /* 0x040fe20007fbe0ff */
[----:B------:R-:W-:Y:S01]  /*2190*/  IMAD.SHL.U32 R35, R33, 0x1000, RZ ;  /* 0x0000100021237824 */ /* 0x000fe200078e00ff */
[-C--:B------:R-:W-:Y:S02]  /*21a0*/  LOP3.LUT R39, R39, R52.reuse, RZ, 0xfc, !PT ;  /* 0x0000003427277212 */ /* 0x080fe400078efcff */
[----:B------:R-:W-:Y:S02]  /*21b0*/  SHF.L.U64.HI R37, R33, 0xc, R0 ;  /* 0x0000000c21257819 */ /* 0x000fe40000010200 */
[----:B------:R-:W-:Y:S01]  /*21c0*/  LOP3.LUT R33, R23, R53, RZ, 0xfc, !PT ;  /* 0x0000003517217212 */ /* 0x000fe200078efcff */
[----:B------:R-:W-:Y:S01]  /*21d0*/  IMAD.X R23, R5, 0x1, R41, P5 ;  /* 0x0000000105177824 */ /* 0x000fe200028e0629 */
[----:B------:R-:W-:Y:S02]  /*21e0*/  IADD3 R32, P5, R4, R39, RZ ;  /* 0x0000002704207210 */ /* 0x000fe40007fbe0ff */
[----:B------:R-:W-:-:S02]  /*21f0*/  LOP3.LUT R35, R35, R52, RZ, 0xfc, !PT ;  /* 0x0000003423237212 */ /* 0x000fc400078efcff */
[----:B------:R-:W-:Y:S01]  /*2200*/  LOP3.LUT R37, R37, R53, RZ, 0xfc, !PT ;  /* 0x0000003525257212 */ /* 0x000fe200078efcff */
[C---:B------:R-:W-:Y:S01]  /*2210*/  IMAD.X R33, R5.reuse, 0x1, R33, P5 ;  /* 0x0000000105217824 */ /* 0x040fe200028e0621 */
[----:B------:R-:W-:Y:S01]  /*2220*/  IADD3 R34, P5, R4, R35, RZ ;  /* 0x0000002304227210 */ /* 0x000fe20007fbe0ff */
[----:B------:R1:W-:Y:S04]  /*2230*/  @P1 STG.E.128 [R2.64], R24 ;  /* 0x0000001802001986 */ /* 0x0003e8000c101d04 */
[----:B------:R-:W-:Y:S01]  /*2240*/  IMAD.X R35, R5, 0x1, R37, P5 ;  /* 0x0000000105237824 */ /* 0x000fe200028e0625 */
[----:B----4-:R1:W-:Y:S04]  /*2250*/  @P3 STG.E.128 [R20.64], R28 ;  /* 0x0000001c14003986 */ /* 0x0103e8000c101d04 */
[----:B--2---:R1:W-:Y:S04]  /*2260*/  @P4 STG.E.128 [R22.64], R16 ;  /* 0x0000001016004986 */ /* 0x0043e8000c101d04 */
[----:B---3--:R1:W-:Y:S04]  /*2270*/  @P6 STG.E.128 [R32.64], R12 ;  /* 0x0000000c20006986 */ /* 0x0083e8000c101d04 */
[----:B------:R1:W-:Y:S01]  /*2280*/  @P0 STG.E.128 [R34.64], R8 ;  /* 0x0000000822000986 */ /* 0x0003e2000c101d04 */
[----:B------:R-:W-:Y:S05]  /*2290*/  @!P2 EXIT ;  /* 0x000000000000a94d */ /* 0x000fea0003800000 */
[----:B------:R-:W2:Y:S01]  /*22a0*/  LDS.128 R48, [R51.X4+0x1980] ;  /* 0x0019800033307984 */ /* 0x000ea20000004c00 */
[C---:B-1----:R-:W-:Y:S01]  /*22b0*/  IMAD.SHL.U32 R3, R7.reuse, 0x1000, RZ ;  /* 0x0000100007037824 */ /* 0x042fe200078e00ff */
[----:B------:R-:W-:-:S04]  /*22c0*/  SHF.L.U64.HI R7, R7, 0xc, R0 ;  /* 0x0000000c07077819 */ /* 0x000fc80000010200 */
[----:B------:R-:W-:Y:S02]  /*22d0*/  LOP3.LUT R3, R3, R52, RZ, 0xfc, !PT ;  /* 0x0000003403037212 */ /* 0x000fe400078efcff */
[----:B------:R-:W-:Y:S02]  /*22e0*/  LOP3.LUT R53, R7, R53, RZ, 0xfc, !PT ;  /* 0x0000003507357212 */ /* 0x000fe400078efcff */
[----:B------:R-:W-:-:S05]  /*22f0*/  IADD3 R2, P0, R4, R3, RZ ;  /* 0x0000000304027210 */ /* 0x000fca0007f1e0ff */
[----:B------:R-:W-:-:S05]  /*2300*/  IMAD.X R3, R5, 0x1, R53, P0 ;  /* 0x0000000105037824 */ /* 0x000fca00000e0635 */
[----:B--2---:R-:W-:Y:S01]  /*2310*/  STG.E.128 [R2.64], R48 ;  /* 0x0000003002007986 */ /* 0x004fe2000c101d04 */
[----:B------:R-:W-:Y:S05]  /*2320*/  EXIT ;  /* 0x000000000000794d */ /* 0x000fea0003800000 */
.L_x_0:
[----:B------:R-:W-:-:S00]  /*2330*/  BRA `(.L_x_0) ;  /* 0xfffffff000007947 */ /* 0x000fc0000383ffff */
[----:B------:R-:W-:-:S00]  /*2340*/  NOP ;  /* 0x0000000000007918 */ /* 0x000fc00000000000 */
        /* <DEDUP_REMOVED lines=11> */
.L_x_1:


//--------------------- .nv.shared.chunk_scaled_dot_kkt_fwd_kernel --------------------------
	.section	.nv.shared.chunk_scaled_dot_kkt_fwd_kernel,"aw",@nobits
	.align	16
